//
// Generated by NVIDIA NVVM Compiler
//
// Compiler Build ID: CL-36424714
// Cuda compilation tools, release 13.0, V13.0.88
// Based on NVVM 20.0.0
//

.version 9.0
.target sm_100
.address_size 64

	// .globl	_Z2piPdP17curandStateXORWOWi
.global .align 4 .b8 precalc_xorwow_matrix[102400];
.global .align 4 .b8 precalc_xorwow_offset_matrix[102400];
.global .align 4 .b8 mrg32k3aM1[2304];
.global .align 4 .b8 mrg32k3aM2[2304];
.global .align 4 .b8 mrg32k3aM1SubSeq[2016];
.global .align 4 .b8 mrg32k3aM2SubSeq[2016];
.global .align 4 .b8 mrg32k3aM1Seq[2304];
.global .align 4 .b8 mrg32k3aM2Seq[2304];
.const .align 8 .b8 __cr_lgamma_table[72];

.visible .entry _Z2piPdP17curandStateXORWOWi(
	.param .u64 .ptr .align 1 _Z2piPdP17curandStateXORWOWi_param_0,
	.param .u64 .ptr .align 1 _Z2piPdP17curandStateXORWOWi_param_1,
	.param .u32 _Z2piPdP17curandStateXORWOWi_param_2
)
{
	.reg .pred 	%p<32>;
	.reg .b32 	%r<620>;
	.reg .b64 	%rd<40>;
	.reg .b64 	%fd<25>;

	ld.param.u64 	%rd8, [_Z2piPdP17curandStateXORWOWi_param_0];
	ld.param.u64 	%rd9, [_Z2piPdP17curandStateXORWOWi_param_1];
	ld.param.u32 	%r246, [_Z2piPdP17curandStateXORWOWi_param_2];
	cvta.to.global.u64 	%rd10, %rd9;
	mov.u32 	%r249, %ctaid.x;
	mov.u32 	%r250, %ntid.x;
	mov.u32 	%r1, %tid.x;
	mad.lo.s32 	%r2, %r249, %r250, %r1;
	mul.wide.s32 	%rd11, %r2, 48;
	add.s64 	%rd1, %rd10, %rd11;
	xor.b32  	%r251, %r249, -1429050551;
	mul.lo.s32 	%r594, %r251, 1099087573;
	add.s32 	%r4, %r594, -638133224;
	add.s32 	%r507, %r594, 123456789;
	st.global.v2.u32 	[%rd1], {%r4, %r507};
	xor.b32  	%r506, %r594, 362436069;
	mov.b32 	%r505, -123459836;
	st.global.v2.u32 	[%rd1+8], {%r506, %r505};
	add.s32 	%r503, %r594, 5783321;
	mov.b32 	%r504, -589760388;
	st.global.v2.u32 	[%rd1+16], {%r504, %r503};
	setp.eq.s32 	%p1, %r1, 0;
	@%p1 bra 	$L__BB0_42;
	cvt.u64.u32 	%rd39, %r1;
	mov.b32 	%r489, 0;
	mov.b32 	%r505, -123459836;
	mov.b32 	%r504, -589760388;
$L__BB0_2:
	and.b64  	%rd4, %rd39, 3;
	setp.eq.s64 	%p2, %rd4, 0;
	@%p2 bra 	$L__BB0_41;
	mul.wide.u32 	%rd12, %r489, 3200;
	mov.u64 	%rd13, precalc_xorwow_matrix;
	add.s64 	%rd5, %rd13, %rd12;
	cvt.u32.u64 	%r14, %rd4;
	mov.b32 	%r490, 0;
$L__BB0_4:
	mov.b32 	%r503, 0;
	mov.u32 	%r504, %r503;
	mov.u32 	%r505, %r503;
	mov.u32 	%r506, %r503;
	mov.u32 	%r507, %r503;
	mov.u32 	%r496, %r503;
$L__BB0_5:
	mul.wide.u32 	%rd14, %r496, 4;
	add.s64 	%rd15, %rd1, %rd14;
	ld.global.u32 	%r22, [%rd15+4];
	shl.b32 	%r23, %r496, 5;
	mov.b32 	%r502, 0;
$L__BB0_6:
	.pragma "nounroll";
	shr.u32 	%r258, %r22, %r502;
	and.b32  	%r259, %r258, 1;
	setp.eq.b32 	%p3, %r259, 1;
	not.pred 	%p4, %p3;
	add.s32 	%r260, %r23, %r502;
	mul.lo.s32 	%r261, %r260, 5;
	mul.wide.u32 	%rd16, %r261, 4;
	add.s64 	%rd6, %rd5, %rd16;
	@%p4 bra 	$L__BB0_8;
	ld.global.u32 	%r262, [%rd6];
	xor.b32  	%r507, %r507, %r262;
	ld.global.u32 	%r263, [%rd6+4];
	xor.b32  	%r506, %r506, %r263;
	ld.global.u32 	%r264, [%rd6+8];
	xor.b32  	%r505, %r505, %r264;
	ld.global.u32 	%r265, [%rd6+12];
	xor.b32  	%r504, %r504, %r265;
	ld.global.u32 	%r266, [%rd6+16];
	xor.b32  	%r503, %r503, %r266;
$L__BB0_8:
	and.b32  	%r268, %r258, 2;
	setp.eq.s32 	%p5, %r268, 0;
	@%p5 bra 	$L__BB0_10;
	ld.global.u32 	%r269, [%rd6+20];
	xor.b32  	%r507, %r507, %r269;
	ld.global.u32 	%r270, [%rd6+24];
	xor.b32  	%r506, %r506, %r270;
	ld.global.u32 	%r271, [%rd6+28];
	xor.b32  	%r505, %r505, %r271;
	ld.global.u32 	%r272, [%rd6+32];
	xor.b32  	%r504, %r504, %r272;
	ld.global.u32 	%r273, [%rd6+36];
	xor.b32  	%r503, %r503, %r273;
$L__BB0_10:
	and.b32  	%r275, %r258, 4;
	setp.eq.s32 	%p6, %r275, 0;
	@%p6 bra 	$L__BB0_12;
	ld.global.u32 	%r276, [%rd6+40];
	xor.b32  	%r507, %r507, %r276;
	ld.global.u32 	%r277, [%rd6+44];
	xor.b32  	%r506, %r506, %r277;
	ld.global.u32 	%r278, [%rd6+48];
	xor.b32  	%r505, %r505, %r278;
	ld.global.u32 	%r279, [%rd6+52];
	xor.b32  	%r504, %r504, %r279;
	ld.global.u32 	%r280, [%rd6+56];
	xor.b32  	%r503, %r503, %r280;
$L__BB0_12:
	and.b32  	%r282, %r258, 8;
	setp.eq.s32 	%p7, %r282, 0;
	@%p7 bra 	$L__BB0_14;
	ld.global.u32 	%r283, [%rd6+60];
	xor.b32  	%r507, %r507, %r283;
	ld.global.u32 	%r284, [%rd6+64];
	xor.b32  	%r506, %r506, %r284;
	ld.global.u32 	%r285, [%rd6+68];
	xor.b32  	%r505, %r505, %r285;
	ld.global.u32 	%r286, [%rd6+72];
	xor.b32  	%r504, %r504, %r286;
	ld.global.u32 	%r287, [%rd6+76];
	xor.b32  	%r503, %r503, %r287;
$L__BB0_14:
	and.b32  	%r289, %r258, 16;
	setp.eq.s32 	%p8, %r289, 0;
	@%p8 bra 	$L__BB0_16;
	ld.global.u32 	%r290, [%rd6+80];
	xor.b32  	%r507, %r507, %r290;
	ld.global.u32 	%r291, [%rd6+84];
	xor.b32  	%r506, %r506, %r291;
	ld.global.u32 	%r292, [%rd6+88];
	xor.b32  	%r505, %r505, %r292;
	ld.global.u32 	%r293, [%rd6+92];
	xor.b32  	%r504, %r504, %r293;
	ld.global.u32 	%r294, [%rd6+96];
	xor.b32  	%r503, %r503, %r294;
$L__BB0_16:
	and.b32  	%r296, %r258, 32;
	setp.eq.s32 	%p9, %r296, 0;
	@%p9 bra 	$L__BB0_18;
	ld.global.u32 	%r297, [%rd6+100];
	xor.b32  	%r507, %r507, %r297;
	ld.global.u32 	%r298, [%rd6+104];
	xor.b32  	%r506, %r506, %r298;
	ld.global.u32 	%r299, [%rd6+108];
	xor.b32  	%r505, %r505, %r299;
	ld.global.u32 	%r300, [%rd6+112];
	xor.b32  	%r504, %r504, %r300;
	ld.global.u32 	%r301, [%rd6+116];
	xor.b32  	%r503, %r503, %r301;
$L__BB0_18:
	and.b32  	%r303, %r258, 64;
	setp.eq.s32 	%p10, %r303, 0;
	@%p10 bra 	$L__BB0_20;
	ld.global.u32 	%r304, [%rd6+120];
	xor.b32  	%r507, %r507, %r304;
	ld.global.u32 	%r305, [%rd6+124];
	xor.b32  	%r506, %r506, %r305;
	ld.global.u32 	%r306, [%rd6+128];
	xor.b32  	%r505, %r505, %r306;
	ld.global.u32 	%r307, [%rd6+132];
	xor.b32  	%r504, %r504, %r307;
	ld.global.u32 	%r308, [%rd6+136];
	xor.b32  	%r503, %r503, %r308;
$L__BB0_20:
	and.b32  	%r310, %r258, 128;
	setp.eq.s32 	%p11, %r310, 0;
	@%p11 bra 	$L__BB0_22;
	ld.global.u32 	%r311, [%rd6+140];
	xor.b32  	%r507, %r507, %r311;
	ld.global.u32 	%r312, [%rd6+144];
	xor.b32  	%r506, %r506, %r312;
	ld.global.u32 	%r313, [%rd6+148];
	xor.b32  	%r505, %r505, %r313;
	ld.global.u32 	%r314, [%rd6+152];
	xor.b32  	%r504, %r504, %r314;
	ld.global.u32 	%r315, [%rd6+156];
	xor.b32  	%r503, %r503, %r315;
$L__BB0_22:
	and.b32  	%r317, %r258, 256;
	setp.eq.s32 	%p12, %r317, 0;
	@%p12 bra 	$L__BB0_24;
	ld.global.u32 	%r318, [%rd6+160];
	xor.b32  	%r507, %r507, %r318;
	ld.global.u32 	%r319, [%rd6+164];
	xor.b32  	%r506, %r506, %r319;
	ld.global.u32 	%r320, [%rd6+168];
	xor.b32  	%r505, %r505, %r320;
	ld.global.u32 	%r321, [%rd6+172];
	xor.b32  	%r504, %r504, %r321;
	ld.global.u32 	%r322, [%rd6+176];
	xor.b32  	%r503, %r503, %r322;
$L__BB0_24:
	and.b32  	%r324, %r258, 512;
	setp.eq.s32 	%p13, %r324, 0;
	@%p13 bra 	$L__BB0_26;
	ld.global.u32 	%r325, [%rd6+180];
	xor.b32  	%r507, %r507, %r325;
	ld.global.u32 	%r326, [%rd6+184];
	xor.b32  	%r506, %r506, %r326;
	ld.global.u32 	%r327, [%rd6+188];
	xor.b32  	%r505, %r505, %r327;
	ld.global.u32 	%r328, [%rd6+192];
	xor.b32  	%r504, %r504, %r328;
	ld.global.u32 	%r329, [%rd6+196];
	xor.b32  	%r503, %r503, %r329;
$L__BB0_26:
	and.b32  	%r331, %r258, 1024;
	setp.eq.s32 	%p14, %r331, 0;
	@%p14 bra 	$L__BB0_28;
	ld.global.u32 	%r332, [%rd6+200];
	xor.b32  	%r507, %r507, %r332;
	ld.global.u32 	%r333, [%rd6+204];
	xor.b32  	%r506, %r506, %r333;
	ld.global.u32 	%r334, [%rd6+208];
	xor.b32  	%r505, %r505, %r334;
	ld.global.u32 	%r335, [%rd6+212];
	xor.b32  	%r504, %r504, %r335;
	ld.global.u32 	%r336, [%rd6+216];
	xor.b32  	%r503, %r503, %r336;
$L__BB0_28:
	and.b32  	%r338, %r258, 2048;
	setp.eq.s32 	%p15, %r338, 0;
	@%p15 bra 	$L__BB0_30;
	ld.global.u32 	%r339, [%rd6+220];
	xor.b32  	%r507, %r507, %r339;
	ld.global.u32 	%r340, [%rd6+224];
	xor.b32  	%r506, %r506, %r340;
	ld.global.u32 	%r341, [%rd6+228];
	xor.b32  	%r505, %r505, %r341;
	ld.global.u32 	%r342, [%rd6+232];
	xor.b32  	%r504, %r504, %r342;
	ld.global.u32 	%r343, [%rd6+236];
	xor.b32  	%r503, %r503, %r343;
$L__BB0_30:
	and.b32  	%r345, %r258, 4096;
	setp.eq.s32 	%p16, %r345, 0;
	@%p16 bra 	$L__BB0_32;
	ld.global.u32 	%r346, [%rd6+240];
	xor.b32  	%r507, %r507, %r346;
	ld.global.u32 	%r347, [%rd6+244];
	xor.b32  	%r506, %r506, %r347;
	ld.global.u32 	%r348, [%rd6+248];
	xor.b32  	%r505, %r505, %r348;
	ld.global.u32 	%r349, [%rd6+252];
	xor.b32  	%r504, %r504, %r349;
	ld.global.u32 	%r350, [%rd6+256];
	xor.b32  	%r503, %r503, %r350;
$L__BB0_32:
	and.b32  	%r352, %r258, 8192;
	setp.eq.s32 	%p17, %r352, 0;
	@%p17 bra 	$L__BB0_34;
	ld.global.u32 	%r353, [%rd6+260];
	xor.b32  	%r507, %r507, %r353;
	ld.global.u32 	%r354, [%rd6+264];
	xor.b32  	%r506, %r506, %r354;
	ld.global.u32 	%r355, [%rd6+268];
	xor.b32  	%r505, %r505, %r355;
	ld.global.u32 	%r356, [%rd6+272];
	xor.b32  	%r504, %r504, %r356;
	ld.global.u32 	%r357, [%rd6+276];
	xor.b32  	%r503, %r503, %r357;
$L__BB0_34:
	and.b32  	%r359, %r258, 16384;
	setp.eq.s32 	%p18, %r359, 0;
	@%p18 bra 	$L__BB0_36;
	ld.global.u32 	%r360, [%rd6+280];
	xor.b32  	%r507, %r507, %r360;
	ld.global.u32 	%r361, [%rd6+284];
	xor.b32  	%r506, %r506, %r361;
	ld.global.u32 	%r362, [%rd6+288];
	xor.b32  	%r505, %r505, %r362;
	ld.global.u32 	%r363, [%rd6+292];
	xor.b32  	%r504, %r504, %r363;
	ld.global.u32 	%r364, [%rd6+296];
	xor.b32  	%r503, %r503, %r364;
$L__BB0_36:
	and.b32  	%r366, %r258, 32768;
	setp.eq.s32 	%p19, %r366, 0;
	@%p19 bra 	$L__BB0_38;
	ld.global.u32 	%r367, [%rd6+300];
	xor.b32  	%r507, %r507, %r367;
	ld.global.u32 	%r368, [%rd6+304];
	xor.b32  	%r506, %r506, %r368;
	ld.global.u32 	%r369, [%rd6+308];
	xor.b32  	%r505, %r505, %r369;
	ld.global.u32 	%r370, [%rd6+312];
	xor.b32  	%r504, %r504, %r370;
	ld.global.u32 	%r371, [%rd6+316];
	xor.b32  	%r503, %r503, %r371;
$L__BB0_38:
	add.s32 	%r502, %r502, 16;
	setp.ne.s32 	%p20, %r502, 32;
	@%p20 bra 	$L__BB0_6;
	mad.lo.s32 	%r372, %r496, -31, %r23;
	add.s32 	%r496, %r372, 1;
	setp.ne.s32 	%p21, %r496, 5;
	@%p21 bra 	$L__BB0_5;
	st.global.u32 	[%rd1+4], %r507;
	st.global.u32 	[%rd1+8], %r506;
	st.global.u32 	[%rd1+12], %r505;
	st.global.u32 	[%rd1+16], %r504;
	st.global.u32 	[%rd1+20], %r503;
	add.s32 	%r490, %r490, 1;
	setp.lt.u32 	%p22, %r490, %r14;
	@%p22 bra 	$L__BB0_4;
$L__BB0_41:
	shr.u64 	%rd7, %rd39, 2;
	add.s32 	%r489, %r489, 1;
	setp.gt.u64 	%p23, %rd39, 3;
	mov.u64 	%rd39, %rd7;
	@%p23 bra 	$L__BB0_2;
$L__BB0_42:
	mov.b32 	%r373, 0;
	st.global.v2.u32 	[%rd1+24], {%r373, %r373};
	st.global.u32 	[%rd1+32], %r373;
	mov.b64 	%rd17, 0;
	st.global.u64 	[%rd1+40], %rd17;
	setp.lt.s32 	%p24, %r246, 1;
	mov.f64 	%fd24, 0d0000000000000000;
	@%p24 bra 	$L__BB0_50;
	setp.eq.s32 	%p25, %r246, 1;
	mov.b32 	%r619, 0;
	mov.u32 	%r607, %r4;
	@%p25 bra 	$L__BB0_47;
	and.b32  	%r377, %r246, 2147483646;
	neg.s32 	%r593, %r377;
	mov.b32 	%r619, 0;
$L__BB0_45:
	shr.u32 	%r378, %r507, 2;
	xor.b32  	%r379, %r378, %r507;
	shl.b32 	%r380, %r503, 4;
	shl.b32 	%r381, %r379, 1;
	xor.b32  	%r382, %r381, %r380;
	xor.b32  	%r383, %r382, %r379;
	xor.b32  	%r384, %r383, %r503;
	add.s32 	%r385, %r594, -638133224;
	add.s32 	%r386, %r385, %r384;
	add.s32 	%r387, %r386, 362437;
	shr.u32 	%r388, %r506, 2;
	xor.b32  	%r389, %r388, %r506;
	shl.b32 	%r390, %r384, 4;
	shl.b32 	%r391, %r389, 1;
	xor.b32  	%r392, %r391, %r390;
	xor.b32  	%r393, %r392, %r389;
	xor.b32  	%r394, %r393, %r384;
	add.s32 	%r395, %r385, %r394;
	add.s32 	%r396, %r395, 724874;
	cvt.u64.u32 	%rd18, %r387;
	mul.wide.u32 	%rd19, %r396, 2097152;
	xor.b64  	%rd20, %rd19, %rd18;
	cvt.rn.f64.u64 	%fd4, %rd20;
	fma.rn.f64 	%fd5, %fd4, 0d3CA0000000000000, 0d3C90000000000000;
	shr.u32 	%r397, %r505, 2;
	xor.b32  	%r398, %r397, %r505;
	shl.b32 	%r399, %r394, 4;
	shl.b32 	%r400, %r398, 1;
	xor.b32  	%r401, %r400, %r399;
	xor.b32  	%r402, %r401, %r398;
	xor.b32  	%r403, %r402, %r394;
	add.s32 	%r404, %r385, %r403;
	add.s32 	%r405, %r404, 1087311;
	shr.u32 	%r406, %r504, 2;
	xor.b32  	%r407, %r406, %r504;
	shl.b32 	%r408, %r403, 4;
	shl.b32 	%r409, %r407, 1;
	xor.b32  	%r410, %r409, %r408;
	xor.b32  	%r411, %r410, %r407;
	xor.b32  	%r507, %r411, %r403;
	add.s32 	%r412, %r385, %r507;
	add.s32 	%r413, %r412, 1449748;
	cvt.u64.u32 	%rd21, %r405;
	mul.wide.u32 	%rd22, %r413, 2097152;
	xor.b64  	%rd23, %rd22, %rd21;
	cvt.rn.f64.u64 	%fd6, %rd23;
	fma.rn.f64 	%fd7, %fd6, 0d3CA0000000000000, 0d3C90000000000000;
	mul.f64 	%fd8, %fd7, %fd7;
	fma.rn.f64 	%fd9, %fd5, %fd5, %fd8;
	setp.le.f64 	%p26, %fd9, 0d3FF0000000000000;
	selp.u32 	%r414, 1, 0, %p26;
	add.s32 	%r415, %r619, %r414;
	shr.u32 	%r416, %r503, 2;
	xor.b32  	%r417, %r416, %r503;
	shl.b32 	%r418, %r507, 4;
	shl.b32 	%r419, %r417, 1;
	xor.b32  	%r420, %r419, %r418;
	xor.b32  	%r421, %r420, %r417;
	xor.b32  	%r506, %r421, %r507;
	add.s32 	%r422, %r385, %r506;
	add.s32 	%r423, %r422, 1812185;
	shr.u32 	%r424, %r384, 2;
	xor.b32  	%r425, %r424, %r384;
	shl.b32 	%r426, %r506, 4;
	shl.b32 	%r427, %r425, 1;
	xor.b32  	%r428, %r427, %r426;
	xor.b32  	%r429, %r428, %r425;
	xor.b32  	%r505, %r429, %r506;
	add.s32 	%r430, %r385, %r505;
	add.s32 	%r431, %r430, 2174622;
	cvt.u64.u32 	%rd24, %r423;
	mul.wide.u32 	%rd25, %r431, 2097152;
	xor.b64  	%rd26, %rd25, %rd24;
	cvt.rn.f64.u64 	%fd10, %rd26;
	fma.rn.f64 	%fd11, %fd10, 0d3CA0000000000000, 0d3C90000000000000;
	shr.u32 	%r432, %r394, 2;
	xor.b32  	%r433, %r432, %r394;
	shl.b32 	%r434, %r505, 4;
	shl.b32 	%r435, %r433, 1;
	xor.b32  	%r436, %r435, %r434;
	xor.b32  	%r437, %r436, %r433;
	xor.b32  	%r504, %r437, %r505;
	add.s32 	%r438, %r385, %r504;
	add.s32 	%r439, %r438, 2537059;
	shr.u32 	%r440, %r403, 2;
	xor.b32  	%r441, %r440, %r403;
	shl.b32 	%r442, %r504, 4;
	shl.b32 	%r443, %r441, 1;
	xor.b32  	%r444, %r443, %r442;
	xor.b32  	%r445, %r444, %r441;
	xor.b32  	%r503, %r445, %r504;
	add.s32 	%r446, %r385, %r503;
	add.s32 	%r447, %r446, 2899496;
	cvt.u64.u32 	%rd27, %r439;
	mul.wide.u32 	%rd28, %r447, 2097152;
	xor.b64  	%rd29, %rd28, %rd27;
	cvt.rn.f64.u64 	%fd12, %rd29;
	fma.rn.f64 	%fd13, %fd12, 0d3CA0000000000000, 0d3C90000000000000;
	mul.f64 	%fd14, %fd13, %fd13;
	fma.rn.f64 	%fd15, %fd11, %fd11, %fd14;
	setp.le.f64 	%p27, %fd15, 0d3FF0000000000000;
	selp.u32 	%r448, 1, 0, %p27;
	add.s32 	%r619, %r415, %r448;
	add.s32 	%r594, %r594, 2899496;
	add.s32 	%r593, %r593, 2;
	setp.ne.s32 	%p28, %r593, 0;
	@%p28 bra 	$L__BB0_45;
	add.s32 	%r607, %r594, -638133224;
$L__BB0_47:
	and.b32  	%r449, %r246, 1;
	setp.eq.b32 	%p29, %r449, 1;
	not.pred 	%p30, %p29;
	@%p30 bra 	$L__BB0_49;
	shr.u32 	%r450, %r507, 2;
	xor.b32  	%r451, %r450, %r507;
	shl.b32 	%r452, %r503, 4;
	shl.b32 	%r453, %r451, 1;
	xor.b32  	%r454, %r453, %r452;
	xor.b32  	%r455, %r454, %r451;
	xor.b32  	%r235, %r455, %r503;
	add.s32 	%r456, %r607, %r235;
	add.s32 	%r457, %r456, 362437;
	shr.u32 	%r458, %r506, 2;
	xor.b32  	%r459, %r458, %r506;
	shl.b32 	%r460, %r235, 4;
	shl.b32 	%r461, %r459, 1;
	xor.b32  	%r462, %r461, %r460;
	xor.b32  	%r463, %r462, %r459;
	xor.b32  	%r236, %r463, %r235;
	add.s32 	%r464, %r607, %r236;
	add.s32 	%r465, %r464, 724874;
	cvt.u64.u32 	%rd30, %r457;
	mul.wide.u32 	%rd31, %r465, 2097152;
	xor.b64  	%rd32, %rd31, %rd30;
	cvt.rn.f64.u64 	%fd16, %rd32;
	fma.rn.f64 	%fd17, %fd16, 0d3CA0000000000000, 0d3C90000000000000;
	shr.u32 	%r466, %r505, 2;
	xor.b32  	%r467, %r466, %r505;
	shl.b32 	%r468, %r236, 4;
	shl.b32 	%r469, %r467, 1;
	xor.b32  	%r470, %r469, %r468;
	xor.b32  	%r471, %r470, %r467;
	xor.b32  	%r237, %r471, %r236;
	add.s32 	%r472, %r607, %r237;
	add.s32 	%r473, %r472, 1087311;
	shr.u32 	%r474, %r504, 2;
	xor.b32  	%r475, %r474, %r504;
	shl.b32 	%r476, %r237, 4;
	shl.b32 	%r477, %r475, 1;
	xor.b32  	%r478, %r477, %r476;
	xor.b32  	%r479, %r478, %r475;
	xor.b32  	%r238, %r479, %r237;
	add.s32 	%r480, %r607, %r238;
	add.s32 	%r481, %r480, 1449748;
	cvt.u64.u32 	%rd33, %r473;
	mul.wide.u32 	%rd34, %r481, 2097152;
	xor.b64  	%rd35, %rd34, %rd33;
	cvt.rn.f64.u64 	%fd18, %rd35;
	fma.rn.f64 	%fd19, %fd18, 0d3CA0000000000000, 0d3C90000000000000;
	mul.f64 	%fd20, %fd19, %fd19;
	fma.rn.f64 	%fd21, %fd17, %fd17, %fd20;
	setp.le.f64 	%p31, %fd21, 0d3FF0000000000000;
	selp.u32 	%r482, 1, 0, %p31;
	add.s32 	%r619, %r619, %r482;
	mov.u32 	%r507, %r503;
	mov.u32 	%r506, %r235;
	mov.u32 	%r505, %r236;
	mov.u32 	%r504, %r237;
	mov.u32 	%r503, %r238;
$L__BB0_49:
	st.global.v2.u32 	[%rd1+8], {%r506, %r505};
	st.global.v2.u32 	[%rd1+16], {%r504, %r503};
	mad.lo.s32 	%r483, %r246, 1449748, %r4;
	st.global.v2.u32 	[%rd1], {%r483, %r507};
	cvt.rn.f64.u32 	%fd24, %r619;
$L__BB0_50:
	cvta.to.global.u64 	%rd36, %rd8;
	cvt.rn.f64.s32 	%fd22, %r246;
	div.rn.f64 	%fd23, %fd24, %fd22;
	mul.wide.s32 	%rd37, %r2, 8;
	add.s64 	%rd38, %rd36, %rd37;
	st.global.f64 	[%rd38], %fd23;
	ret;

}


// ===== COMPILED SASS (sm_100) =====

	.target	sm_100

	.elftype	@"ET_EXEC"


//--------------------- .note.nv.tkinfo           --------------------------
	.section	.note.nv.tkinfo,"",@"SHT_NOTE"
	.sectionflags	@"SHF_NOTE_NV_TKINFO"
	.tkinfo
        /*0018*/ 	.word	0x00000002
        /*0030*/ 	.string	""
        /*0030*/ 	.string	"ptxas"
        /*0030*/ 	.string	"Cuda compilation tools, release 13.0, V13.0.88"
        /*0030*/ 	.string	"Build cuda_13.0.r13.0/compiler.36424714_0"
        /*0030*/ 	.string	"-arch sm_100 -m 64 "



//--------------------- .note.nv.cuinfo           --------------------------
	.section	.note.nv.cuinfo,"",@"SHT_NOTE"
	.sectionflags	@"SHF_NOTE_NV_CUINFO"
        /*0018*/ 	.short	0x0002
        /*001a*/ 	.short	0x0064
        /*001c*/ 	.short	0x0082
	.zero		2


//--------------------- .nv.info                  --------------------------
	.section	.nv.info,"",@"SHT_CUDA_INFO"
	.align	4


	//----- nvinfo : EIATTR_REGCOUNT
	.align		4
        /*0000*/ 	.byte	0x04, 0x2f
        /*0002*/ 	.short	(.L_10 - .L_9)
	.align		4
.L_9:
        /*0004*/ 	.word	index@(_Z2piPdP17curandStateXORWOWi)
        /*0008*/ 	.word	0x0000001f


	//----- nvinfo : EIATTR_FRAME_SIZE
	.align		4
.L_10:
        /*000c*/ 	.byte	0x04, 0x11
        /*000e*/ 	.short	(.L_12 - .L_11)
	.align		4
.L_11:
        /*0010*/ 	.word	index@($__internal_0_$__cuda_sm20_div_rn_f64_full)
        /*0014*/ 	.word	0x00000000


	//----- nvinfo : EIATTR_FRAME_SIZE
	.align		4
.L_12:
        /*0018*/ 	.byte	0x04, 0x11
        /*001a*/ 	.short	(.L_14 - .L_13)
	.align		4
.L_13:
        /*001c*/ 	.word	index@(_Z2piPdP17curandStateXORWOWi)
        /*0020*/ 	.word	0x00000000


	//----- nvinfo : EIATTR_MIN_STACK_SIZE
	.align		4
.L_14:
        /*0024*/ 	.byte	0x04, 0x12
        /*0026*/ 	.short	(.L_16 - .L_15)
	.align		4
.L_15:
        /*0028*/ 	.word	index@(_Z2piPdP17curandStateXORWOWi)
        /*002c*/ 	.word	0x00000000
.L_16:


//--------------------- .nv.compat                --------------------------
	.section	.nv.compat,"",@"SHT_CUDA_COMPAT_INFO"
	.align	4
        /*0000*/ 	.byte	0x02, 0x09, 0x00, 0x00, 0x02, 0x02, 0x01, 0x00, 0x02, 0x05, 0x05, 0x00, 0x03, 0x07, 0x01, 0x01
        /*0010*/ 	.byte	0x02, 0x03, 0x00, 0x00, 0x02, 0x06, 0x01, 0x00, 0x04, 0x0b, 0x08, 0x00, 0x01, 0x00, 0x00, 0x00
        /*0020*/ 	.byte	0x00, 0x00, 0x00, 0x00


//--------------------- .nv.info._Z2piPdP17curandStateXORWOWi --------------------------
	.section	.nv.info._Z2piPdP17curandStateXORWOWi,"",@"SHT_CUDA_INFO"
	.sectionflags	@""
	.align	4


	//----- nvinfo : EIATTR_CUDA_API_VERSION
	.align		4
        /*0000*/ 	.byte	0x04, 0x37
        /*0002*/ 	.short	(.L_18 - .L_17)
.L_17:
        /*0004*/ 	.word	0x00000082


	//----- nvinfo : EIATTR_KPARAM_INFO
	.align		4
.L_18:
        /*0008*/ 	.byte	0x04, 0x17
        /*000a*/ 	.short	(.L_20 - .L_19)
.L_19:
        /*000c*/ 	.word	0x00000000
        /*0010*/ 	.short	0x0002
        /*0012*/ 	.short	0x0010
        /*0014*/ 	.byte	0x00, 0xf0, 0x11, 0x00


	//----- nvinfo : EIATTR_KPARAM_INFO
	.align		4
.L_20:
        /*0018*/ 	.byte	0x04, 0x17
        /*001a*/ 	.short	(.L_22 - .L_21)
.L_21:
        /*001c*/ 	.word	0x00000000
        /*0020*/ 	.short	0x0001
        /*0022*/ 	.short	0x0008
        /*0024*/ 	.byte	0x00, 0xf5, 0x21, 0x00


	//----- nvinfo : EIATTR_KPARAM_INFO
	.align		4
.L_22:
        /*0028*/ 	.byte	0x04, 0x17
        /*002a*/ 	.short	(.L_24 - .L_23)
.L_23:
        /*002c*/ 	.word	0x00000000
        /*0030*/ 	.short	0x0000
        /*0032*/ 	.short	0x0000
        /*0034*/ 	.byte	0x00, 0xf5, 0x21, 0x00


	//----- nvinfo : EIATTR_SPARSE_MMA_MASK
	.align		4
.L_24:
        /*0038*/ 	.byte	0x03, 0x50
        /*003a*/ 	.short	0x0000


	//----- nvinfo : EIATTR_MAXREG_COUNT
	.align		4
        /*003c*/ 	.byte	0x03, 0x1b
        /*003e*/ 	.short	0x00ff


	//----- nvinfo : EIATTR_MERCURY_ISA_VERSION
	.align		4
        /*0040*/ 	.byte	0x03, 0x5f
        /*0042*/ 	.short	0x0101


	//----- nvinfo : EIATTR_VRC_CTA_INIT_COUNT
	.align		4
        /*0044*/ 	.byte	0x02, 0x4a
	.zero		1
	.zero		1


	//----- nvinfo : EIATTR_EXIT_INSTR_OFFSETS
	.align		4
        /*0048*/ 	.byte	0x04, 0x1c
        /*004a*/ 	.short	(.L_26 - .L_25)


	//   ....[0]....
.L_25:
        /*004c*/ 	.word	0x00001b30


	//----- nvinfo : EIATTR_CRS_STACK_SIZE
	.align		4
.L_26:
        /*0050*/ 	.byte	0x04, 0x1e
        /*0052*/ 	.short	(.L_28 - .L_27)
.L_27:
        /*0054*/ 	.word	0x00000000


	//----- nvinfo : EIATTR_CBANK_PARAM_SIZE
	.align		4
.L_28:
        /*0058*/ 	.byte	0x03, 0x19
        /*005a*/ 	.short	0x0014


	//----- nvinfo : EIATTR_PARAM_CBANK
	.align		4
        /*005c*/ 	.byte	0x04, 0x0a
        /*005e*/ 	.short	(.L_30 - .L_29)
	.align		4
.L_29:
        /*0060*/ 	.word	index@(.nv.constant0._Z2piPdP17curandStateXORWOWi)
        /*0064*/ 	.short	0x0380
        /*0066*/ 	.short	0x0014


	//----- nvinfo : EIATTR_SW_WAR
	.align		4
.L_30:
        /*0068*/ 	.byte	0x04, 0x36
        /*006a*/ 	.short	(.L_32 - .L_31)
.L_31:
        /*006c*/ 	.word	0x00000008
.L_32:


//--------------------- .nv.callgraph             --------------------------
	.section	.nv.callgraph,"",@"SHT_CUDA_CALLGRAPH"
	.align	4
	.sectionentsize	8
	.align		4
        /*0000*/ 	.word	0x00000000
	.align		4
        /*0004*/ 	.word	0xffffffff
	.align		4
        /*0008*/ 	.word	0x00000000
	.align		4
        /*000c*/ 	.word	0xfffffffe
	.align		4
        /*0010*/ 	.word	0x00000000
	.align		4
        /*0014*/ 	.word	0xfffffffd
	.align		4
        /*0018*/ 	.word	0x00000000
	.align		4
        /*001c*/ 	.word	0xfffffffc


//--------------------- .nv.constant4             --------------------------
	.section	.nv.constant4,"a",@progbits
	.align	8
	.align		8
.nv.constant4:
        /*0000*/ 	.dword	precalc_xorwow_matrix
	.align		8
        /*0008*/ 	.dword	precalc_xorwow_offset_matrix
	.align		8
        /*0010*/ 	.dword	mrg32k3aM1
	.align		8
        /*0018*/ 	.dword	mrg32k3aM2
	.align		8
        /*0020*/ 	.dword	mrg32k3aM1SubSeq
	.align		8
        /*0028*/ 	.dword	mrg32k3aM2SubSeq
	.align		8
        /*0030*/ 	.dword	mrg32k3aM1Seq
	.align		8
        /*0038*/ 	.dword	mrg32k3aM2Seq


//--------------------- .nv.constant3             --------------------------
	.section	.nv.constant3,"a",@progbits
	.align	8
.nv.constant3:
	.type		__cr_lgamma_table,@object
	.size		__cr_lgamma_table,(.L_8 - __cr_lgamma_table)
__cr_lgamma_table:
        /*0000*/ 	.byte	0x00, 0x00, 0x00, 0x00, 0x00, 0x00, 0x00, 0x00, 0x00, 0x00, 0x00, 0x00, 0x00, 0x00, 0x00, 0x00
        /*0010*/ 	.byte	0xef, 0x39, 0xfa, 0xfe, 0x42, 0x2e, 0xe6, 0x3f, 0x02, 0x20, 0x2a, 0xfa, 0x0b, 0xab, 0xfc, 0x3f
        /*0020*/ 	.byte	0xf9, 0x2c, 0x92, 0x7c, 0xa7, 0x6c, 0x09, 0x40, 0xc9, 0x79, 0x44, 0x3c, 0x64, 0x26, 0x13, 0x40
        /*0030*/ 	.byte	0xca, 0x01, 0xcf, 0x3a, 0x27, 0x51, 0x1a, 0x40, 0x30, 0xcc, 0x2d, 0xf3, 0xe1, 0x0c, 0x21, 0x40
        /*0040*/ 	.byte	0x0d, 0xb7, 0xfc, 0x82, 0x8e, 0x35, 0x25, 0x40
.L_8:


//--------------------- .text._Z2piPdP17curandStateXORWOWi --------------------------
	.section	.text._Z2piPdP17curandStateXORWOWi,"ax",@progbits
	.align	128
        .global         _Z2piPdP17curandStateXORWOWi
        .type           _Z2piPdP17curandStateXORWOWi,@function
        .size           _Z2piPdP17curandStateXORWOWi,(.L_x_20 - _Z2piPdP17curandStateXORWOWi)
        .other          _Z2piPdP17curandStateXORWOWi,@"STO_CUDA_ENTRY STV_DEFAULT"
_Z2piPdP17curandStateXORWOWi:
.text._Z2piPdP17curandStateXORWOWi:
[----:B------:R-:W-:Y:S01]  /*0000*/  LDC R1, c[0x0][0x37c] ;  /* 0x0000df00ff017b82 */ /* 0x000fe20000000800 */
[----:B------:R-:W0:Y:S07]  /*0010*/  S2R R8, SR_TID.X ;  /* 0x0000000000087919 */ /* 0x000e2e0000002100 */
[----:B------:R-:W1:Y:S01]  /*0020*/  S2UR UR7, SR_CTAID.X ;  /* 0x00000000000779c3 */ /* 0x000e620000002500 */
[----:B------:R-:W2:Y:S01]  /*0030*/  LDCU.64 UR10, c[0x0][0x358] ;  /* 0x00006b00ff0a77ac */ /* 0x000ea20008000a00 */
[----:B------:R-:W-:Y:S01]  /*0040*/  IMAD.MOV.U32 R13, RZ, RZ, -0x75bd8fc ;  /* 0xf8a42704ff0d7424 */ /* 0x000fe200078e00ff */
[----:B------:R-:W-:Y:S01]  /*0050*/  BSSY.RECONVERGENT B0, `(.L_x_0) ;  /* 0x00000ea000007945 */ /* 0x000fe20003800200 */
[----:B------:R-:W-:-:S02]  /*0060*/  IMAD.MOV.U32 R10, RZ, RZ, -0x23270784 ;  /* 0xdcd8f87cff0a7424 */ /* 0x000fc400078e00ff */
[----:B------:R-:W-:Y:S02]  /*0070*/  IMAD.MOV.U32 R6, RZ, RZ, -0x23270784 ;  /* 0xdcd8f87cff067424 */ /* 0x000fe400078e00ff */
[----:B------:R-:W3:Y:S08]  /*0080*/  LDC R3, c[0x0][0x360] ;  /* 0x0000d800ff037b82 */ /* 0x000ef00000000800 */
[----:B------:R-:W4:Y:S01]  /*0090*/  LDC.64 R4, c[0x0][0x388] ;  /* 0x0000e200ff047b82 */ /* 0x000f220000000a00 */
[----:B-1----:R-:W-:-:S04]  /*00a0*/  ULOP3.LUT UR4, UR7, 0xaad26b49, URZ, 0x3c, !UPT ;  /* 0xaad26b4907047892 */ /* 0x002fc8000f8e3cff */
[----:B------:R-:W-:Y:S01]  /*00b0*/  UIMAD UR5, UR4, 0x4182bed5, URZ ;  /* 0x4182bed5040578a4 */ /* 0x000fe2000f8e02ff */
[----:B0-----:R-:W-:Y:S01]  /*00c0*/  ISETP.NE.AND P0, PT, R8, RZ, PT ;  /* 0x000000ff0800720c */ /* 0x001fe20003f05270 */
[----:B---3--:R-:W-:Y:S02]  /*00d0*/  IMAD R0, R3, UR7, R8 ;  /* 0x0000000703007c24 */ /* 0x008fe4000f8e0208 */
[----:B------:R-:W-:Y:S01]  /*00e0*/  UIADD3 UR4, UPT, UPT, UR5, -0x260923e8, URZ ;  /* 0xd9f6dc1805047890 */ /* 0x000fe2000fffe0ff */
[----:B------:R-:W-:Y:S01]  /*00f0*/  IMAD.MOV.U32 R3, RZ, RZ, -0x75bd8fc ;  /* 0xf8a42704ff037424 */ /* 0x000fe200078e00ff */
[----:B------:R-:W-:Y:S02]  /*0100*/  UIADD3 UR6, UPT, UPT, UR5, 0x75bcd15, URZ ;  /* 0x075bcd1505067890 */ /* 0x000fe4000fffe0ff */
[----:B------:R-:W-:Y:S02]  /*0110*/  ULOP3.LUT UR7, UR5, 0x159a55e5, URZ, 0x3c, !UPT ;  /* 0x159a55e505077892 */ /* 0x000fe4000f8e3cff */
[----:B------:R-:W-:Y:S01]  /*0120*/  UIADD3 UR8, UPT, UPT, UR5, 0x583f19, URZ ;  /* 0x00583f1905087890 */ /* 0x000fe2000fffe0ff */
[----:B----4-:R-:W-:-:S04]  /*0130*/  IMAD.WIDE R4, R0, 0x30, R4 ;  /* 0x0000003000047825 */ /* 0x010fc800078e0204 */
[----:B------:R-:W-:Y:S02]  /*0140*/  IMAD.U32 R15, RZ, RZ, UR6 ;  /* 0x00000006ff0f7e24 */ /* 0x000fe4000f8e00ff */
[----:B------:R-:W-:Y:S02]  /*0150*/  IMAD.U32 R14, RZ, RZ, UR4 ;  /* 0x00000004ff0e7e24 */ /* 0x000fe4000f8e00ff */
[----:B------:R-:W-:Y:S02]  /*0160*/  IMAD.U32 R12, RZ, RZ, UR7 ;  /* 0x00000007ff0c7e24 */ /* 0x000fe4000f8e00ff */
[----:B------:R-:W-:Y:S01]  /*0170*/  IMAD.U32 R11, RZ, RZ, UR8 ;  /* 0x00000008ff0b7e24 */ /* 0x000fe2000f8e00ff */
[----:B--2---:R0:W-:Y:S01]  /*0180*/  STG.E.64 desc[UR10][R4.64], R14 ;  /* 0x0000000e04007986 */ /* 0x0041e2000c101b0a */
[----:B------:R-:W-:Y:S02]  /*0190*/  IMAD.U32 R9, RZ, RZ, UR6 ;  /* 0x00000006ff097e24 */ /* 0x000fe4000f8e00ff */
[----:B------:R-:W-:Y:S01]  /*01a0*/  IMAD.U32 R2, RZ, RZ, UR7 ;  /* 0x00000007ff027e24 */ /* 0x000fe2000f8e00ff */
[----:B------:R0:W-:Y:S01]  /*01b0*/  STG.E.64 desc[UR10][R4.64+0x8], R12 ;  /* 0x0000080c04007986 */ /* 0x0001e2000c101b0a */
[----:B------:R-:W-:-:S03]  /*01c0*/  IMAD.U32 R7, RZ, RZ, UR8 ;  /* 0x00000008ff077e24 */ /* 0x000fc6000f8e00ff */
[----:B------:R0:W-:Y:S01]  /*01d0*/  STG.E.64 desc[UR10][R4.64+0x10], R10 ;  /* 0x0000100a04007986 */ /* 0x0001e2000c101b0a */
[----:B------:R-:W-:Y:S05]  /*01e0*/  @!P0 BRA `(.L_x_1) ;  /* 0x0000000c00408947 */ /* 0x000fea0003800000 */
[----:B0-----:R-:W-:Y:S01]  /*01f0*/  CS2R R14, SRZ ;  /* 0x00000000000e7805 */ /* 0x001fe2000001ff00 */
[----:B------:R-:W-:Y:S02]  /*0200*/  IMAD.MOV.U32 R3, RZ, RZ, -0x75bd8fc ;  /* 0xf8a42704ff037424 */ /* 0x000fe400078e00ff */
[----:B------:R-:W-:-:S07]  /*0210*/  IMAD.MOV.U32 R6, RZ, RZ, -0x23270784 ;  /* 0xdcd8f87cff067424 */ /* 0x000fce00078e00ff */
.L_x_7:
[----:B------:R-:W-:Y:S01]  /*0220*/  LOP3.LUT R16, R8, 0x3, RZ, 0xc0, !PT ;  /* 0x0000000308107812 */ /* 0x000fe200078ec0ff */
[----:B------:R-:W-:Y:S03]  /*0230*/  BSSY.RECONVERGENT B1, `(.L_x_2) ;  /* 0x00000c5000017945 */ /* 0x000fe60003800200 */
[----:B------:R-:W-:-:S04]  /*0240*/  ISETP.NE.U32.AND P0, PT, R16, RZ, PT ;  /* 0x000000ff1000720c */ /* 0x000fc80003f05070 */
[----:B------:R-:W-:-:S13]  /*0250*/  ISETP.NE.AND.EX P0, PT, RZ, RZ, PT, P0 ;  /* 0x000000ffff00720c */ /* 0x000fda0003f05300 */
[----:B0-----:R-:W-:Y:S05]  /*0260*/  @!P0 BRA `(.L_x_3) ;  /* 0x0000000c00048947 */ /* 0x001fea0003800000 */
[----:B------:R-:W0:Y:S01]  /*0270*/  LDC.64 R10, c[0x4][RZ] ;  /* 0x01000000ff0a7b82 */ /* 0x000e220000000a00 */
[----:B------:R-:W-:Y:S02]  /*0280*/  IMAD.MOV.U32 R17, RZ, RZ, RZ ;  /* 0x000000ffff117224 */ /* 0x000fe400078e00ff */
[----:B0-----:R-:W-:-:S07]  /*0290*/  IMAD.WIDE.U32 R10, R14, 0xc80, R10 ;  /* 0x00000c800e0a7825 */ /* 0x001fce00078e000a */
.L_x_6:
[----:B------:R-:W-:Y:S01]  /*02a0*/  IMAD.MOV.U32 R19, RZ, RZ, RZ ;  /* 0x000000ffff137224 */ /* 0x000fe200078e00ff */
[----:B0-----:R-:W-:Y:S02]  /*02b0*/  CS2R R6, SRZ ;  /* 0x0000000000067805 */ /* 0x001fe4000001ff00 */
[----:B------:R-:W-:Y:S01]  /*02c0*/  CS2R R2, SRZ ;  /* 0x0000000000027805 */ /* 0x000fe2000001ff00 */
[----:B------:R-:W-:-:S07]  /*02d0*/  IMAD.MOV.U32 R9, RZ, RZ, RZ ;  /* 0x000000ffff097224 */ /* 0x000fce00078e00ff */
.L_x_5:
[----:B------:R-:W-:-:S05]  /*02e0*/  IMAD.WIDE.U32 R12, R19, 0x4, R4 ;  /* 0x00000004130c7825 */ /* 0x000fca00078e0004 */
[----:B------:R0:W5:Y:S01]  /*02f0*/  LDG.E R18, desc[UR10][R12.64+0x4] ;  /* 0x0000040a0c127981 */ /* 0x000162000c1e1900 */
[----:B------:R-:W-:Y:S02]  /*0300*/  IMAD.SHL.U32 R20, R19, 0x20, RZ ;  /* 0x0000002013147824 */ /* 0x000fe400078e00ff */
[----:B------:R-:W-:-:S07]  /*0310*/  IMAD.MOV.U32 R21, RZ, RZ, RZ ;  /* 0x000000ffff157224 */ /* 0x000fce00078e00ff */
.L_x_4:
[----:B-----5:R-:W-:Y:S01]  /*0320*/  SHF.R.U32.HI R24, RZ, R21, R18 ;  /* 0x00000015ff187219 */ /* 0x020fe20000011612 */
[----:B0-----:R-:W-:-:S03]  /*0330*/  IMAD.IADD R12, R20, 0x1, R21 ;  /* 0x00000001140c7824 */ /* 0x001fc600078e0215 */
[----:B------:R-:W-:-:S04]  /*0340*/  LOP3.LUT R13, R24, 0x1, RZ, 0xc0, !PT ;  /* 0x00000001180d7812 */ /* 0x000fc800078ec0ff */
[----:B------:R-:W-:Y:S01]  /*0350*/  ISETP.NE.U32.AND P0, PT, R13, 0x1, PT ;  /* 0x000000010d00780c */ /* 0x000fe20003f05070 */
[----:B------:R-:W-:-:S03]  /*0360*/  IMAD R13, R12, 0x5, RZ ;  /* 0x000000050c0d7824 */ /* 0x000fc600078e02ff */
[----:B------:R-:W-:Y:S01]  /*0370*/  R2P PR, R24, 0x7e ;  /* 0x0000007e18007804 */ /* 0x000fe20000000000 */
[----:B------:R-:W-:-:S08]  /*0380*/  IMAD.WIDE.U32 R12, R13, 0x4, R10 ;  /* 0x000000040d0c7825 */ /* 0x000fd000078e000a */
[----:B------:R-:W2:Y:S04]  /*0390*/  @!P0 LDG.E R22, desc[UR10][R12.64+0x10] ;  /* 0x0000100a0c168981 */ /* 0x000ea8000c1e1900 */
[----:B------:R-:W3:Y:S04]  /*03a0*/  @P1 LDG.E R26, desc[UR10][R12.64+0x24] ;  /* 0x0000240a0c1a1981 */ /* 0x000ee8000c1e1900 */
[----:B------:R-:W4:Y:S04]  /*03b0*/  @P2 LDG.E R28, desc[UR10][R12.64+0x38] ;  /* 0x0000380a0c1c2981 */ /* 0x000f28000c1e1900 */
[----:B------:R-:W4:Y:S04]  /*03c0*/  @P3 LDG.E R23, desc[UR10][R12.64+0x4c] ;  /* 0x00004c0a0c173981 */ /* 0x000f28000c1e1900 */
[----:B------:R-:W4:Y:S01]  /*03d0*/  @P1 LDG.E R25, desc[UR10][R12.64+0x20] ;  /* 0x0000200a0c191981 */ /* 0x000f22000c1e1900 */
[----:B--2---:R-:W-:-:S03]  /*03e0*/  @!P0 LOP3.LUT R7, R7, R22, RZ, 0x3c, !PT ;  /* 0x0000001607078212 */ /* 0x004fc600078e3cff */
[----:B------:R-:W2:Y:S01]  /*03f0*/  @!P0 LDG.E R22, desc[UR10][R12.64] ;  /* 0x0000000a0c168981 */ /* 0x000ea2000c1e1900 */
[----:B---3--:R-:W-:-:S03]  /*0400*/  @P1 LOP3.LUT R7, R7, R26, RZ, 0x3c, !PT ;  /* 0x0000001a07071212 */ /* 0x008fc600078e3cff */
[----:B------:R-:W3:Y:S01]  /*0410*/  @P4 LDG.E R26, desc[UR10][R12.64+0x60] ;  /* 0x0000600a0c1a4981 */ /* 0x000ee2000c1e1900 */
[----:B----4-:R-:W-:-:S03]  /*0420*/  @P2 LOP3.LUT R7, R7, R28, RZ, 0x3c, !PT ;  /* 0x0000001c07072212 */ /* 0x010fc600078e3cff */
[----:B------:R-:W4:Y:S01]  /*0430*/  @P5 LDG.E R28, desc[UR10][R12.64+0x74] ;  /* 0x0000740a0c1c5981 */ /* 0x000f22000c1e1900 */
[----:B------:R-:W-:-:S03]  /*0440*/  @P3 LOP3.LUT R7, R7, R23, RZ, 0x3c, !PT ;  /* 0x0000001707073212 */ /* 0x000fc600078e3cff */
[----:B------:R-:W4:Y:S01]  /*0450*/  @!P0 LDG.E R23, desc[UR10][R12.64+0x4] ;  /* 0x0000040a0c178981 */ /* 0x000f22000c1e1900 */
[----:B--2---:R-:W-:-:S03]  /*0460*/  @!P0 LOP3.LUT R9, R9, R22, RZ, 0x3c, !PT ;  /* 0x0000001609098212 */ /* 0x004fc600078e3cff */
[----:B------:R-:W2:Y:S01]  /*0470*/  @!P0 LDG.E R22, desc[UR10][R12.64+0x8] ;  /* 0x0000080a0c168981 */ /* 0x000ea2000c1e1900 */
[----:B---3--:R-:W-:-:S03]  /*0480*/  @P4 LOP3.LUT R7, R7, R26, RZ, 0x3c, !PT ;  /* 0x0000001a07074212 */ /* 0x008fc600078e3cff */
[----:B------:R-:W3:Y:S01]  /*0490*/  @P1 LDG.E R26, desc[UR10][R12.64+0x14] ;  /* 0x0000140a0c1a1981 */ /* 0x000ee2000c1e1900 */
[----:B----4-:R-:W-:-:S03]  /*04a0*/  @!P0 LOP3.LUT R2, R2, R23, RZ, 0x3c, !PT ;  /* 0x0000001702028212 */ /* 0x010fc600078e3cff */
[----:B------:R-:W4:Y:S01]  /*04b0*/  @!P0 LDG.E R23, desc[UR10][R12.64+0xc] ;  /* 0x00000c0a0c178981 */ /* 0x000f22000c1e1900 */
[----:B--2---:R-:W-:-:S03]  /*04c0*/  @!P0 LOP3.LUT R3, R3, R22, RZ, 0x3c, !PT ;  /* 0x0000001603038212 */ /* 0x004fc600078e3cff */
[----:B------:R-:W2:Y:S01]  /*04d0*/  @P1 LDG.E R22, desc[UR10][R12.64+0x1c] ;  /* 0x00001c0a0c161981 */ /* 0x000ea2000c1e1900 */
[----:B---3--:R-:W-:-:S03]  /*04e0*/  @P1 LOP3.LUT R9, R9, R26, RZ, 0x3c, !PT ;  /* 0x0000001a09091212 */ /* 0x008fc600078e3cff */
[----:B------:R-:W3:Y:S01]  /*04f0*/  @P2 LDG.E R26, desc[UR10][R12.64+0x28] ;  /* 0x0000280a0c1a2981 */ /* 0x000ee2000c1e1900 */
[----:B----4-:R-:W-:-:S03]  /*0500*/  @!P0 LOP3.LUT R6, R6, R23, RZ, 0x3c, !PT ;  /* 0x0000001706068212 */ /* 0x010fc600078e3cff */
[----:B------:R-:W4:Y:S01]  /*0510*/  @P1 LDG.E R23, desc[UR10][R12.64+0x18] ;  /* 0x0000180a0c171981 */ /* 0x000f22000c1e1900 */
[----:B------:R-:W-:-:S03]  /*0520*/  @P1 LOP3.LUT R6, R6, R25, RZ, 0x3c, !PT ;  /* 0x0000001906061212 */ /* 0x000fc600078e3cff */
[----:B------:R-:W4:Y:S01]  /*0530*/  @P2 LDG.E R25, desc[UR10][R12.64+0x34] ;  /* 0x0000340a0c192981 */ /* 0x000f22000c1e1900 */
[----:B--2---:R-:W-:-:S03]  /*0540*/  @P1 LOP3.LUT R3, R3, R22, RZ, 0x3c, !PT ;  /* 0x0000001603031212 */ /* 0x004fc600078e3cff */
[----:B------:R-:W2:Y:S01]  /*0550*/  @P2 LDG.E R22, desc[UR10][R12.64+0x30] ;  /* 0x0000300a0c162981 */ /* 0x000ea2000c1e1900 */
[----:B---3--:R-:W-:-:S03]  /*0560*/  @P2 LOP3.LUT R9, R9, R26, RZ, 0x3c, !PT ;  /* 0x0000001a09092212 */ /* 0x008fc600078e3cff */
[----:B------:R-:W3:Y:S01]  /*0570*/  @P3 LDG.E R26, desc[UR10][R12.64+0x3c] ;  /* 0x00003c0a0c1a3981 */ /* 0x000ee2000c1e1900 */
[----:B----4-:R-:W-:-:S03]  /*0580*/  @P1 LOP3.LUT R2, R2, R23, RZ, 0x3c, !PT ;  /* 0x0000001702021212 */ /* 0x010fc600078e3cff */
        /* <DEDUP_REMOVED lines=25> */
[----:B------:R-:W-:Y:S02]  /*0720*/  LOP3.LUT P0, RZ, R24, 0x80, RZ, 0xc0, !PT ;  /* 0x0000008018ff7812 */ /* 0x000fe4000780c0ff */
[----:B------:R-:W-:Y:S02]  /*0730*/  @P5 LOP3.LUT R6, R6, R25, RZ, 0x3c, !PT ;  /* 0x0000001906065212 */ /* 0x000fe400078e3cff */
[----:B------:R-:W4:Y:S01]  /*0740*/  @P6 LDG.E R25, desc[UR10][R12.64+0x84] ;  /* 0x0000840a0c196981 */ /* 0x000f22000c1e1900 */
[----:B--2---:R-:W-:-:S03]  /*0750*/  @P5 LOP3.LUT R3, R3, R22, RZ, 0x3c, !PT ;  /* 0x0000001603035212 */ /* 0x004fc600078e3cff */
[----:B------:R-:W2:Y:S01]  /*0760*/  @P6 LDG.E R22, desc[UR10][R12.64+0x80] ;  /* 0x0000800a0c166981 */ /* 0x000ea2000c1e1900 */
[----:B---3--:R-:W-:-:S04]  /*0770*/  @P6 LOP3.LUT R9, R9, R26, RZ, 0x3c, !PT ;  /* 0x0000001a09096212 */ /* 0x008fc800078e3cff */
[----:B------:R-:W3:Y:S01]  /*0780*/  @P0 LDG.E R26, desc[UR10][R12.64+0x8c] ;  /* 0x00008c0a0c1a0981 */ /* 0x000ee2000c1e1900 */
[----:B----4-:R-:W-:-:S03]  /*0790*/  @P5 LOP3.LUT R2, R2, R23, RZ, 0x3c, !PT ;  /* 0x0000001702025212 */ /* 0x010fc600078e3cff */
[----:B------:R-:W4:Y:S01]  /*07a0*/  @P6 LDG.E R23, desc[UR10][R12.64+0x7c] ;  /* 0x00007c0a0c176981 */ /* 0x000f22000c1e1900 */
[----:B------:R-:W-:-:S03]  /*07b0*/  @P5 LOP3.LUT R7, R7, R28, RZ, 0x3c, !PT ;  /* 0x0000001c07075212 */ /* 0x000fc600078e3cff */
        /* <DEDUP_REMOVED lines=9> */
[----:B------:R-:W-:Y:S02]  /*0850*/  @P6 LOP3.LUT R7, R7, R28, RZ, 0x3c, !PT ;  /* 0x0000001c07076212 */ /* 0x000fe400078e3cff */
[----:B------:R-:W-:Y:S02]  /*0860*/  @P0 LOP3.LUT R6, R6, R25, RZ, 0x3c, !PT ;  /* 0x0000001906060212 */ /* 0x000fe400078e3cff */
[----:B--2---:R-:W-:Y:S02]  /*0870*/  @P0 LOP3.LUT R3, R3, R22, RZ, 0x3c, !PT ;  /* 0x0000001603030212 */ /* 0x004fe400078e3cff */
[----:B---3--:R-:W-:Y:S02]  /*0880*/  @P0 LOP3.LUT R7, R7, R26, RZ, 0x3c, !PT ;  /* 0x0000001a07070212 */ /* 0x008fe400078e3cff */
[----:B----4-:R-:W-:Y:S02]  /*0890*/  @P0 LOP3.LUT R2, R2, R23, RZ, 0x3c, !PT ;  /* 0x0000001702020212 */ /* 0x010fe400078e3cff */
[----:B------:R-:W-:-:S13]  /*08a0*/  R2P PR, R24.B1, 0x7f ;  /* 0x0000007f18007804 */ /* 0x000fda0000001000 */
[----:B------:R-:W2:Y:S04]  /*08b0*/  @P0 LDG.E R22, desc[UR10][R12.64+0xa0] ;  /* 0x0000a00a0c160981 */ /* 0x000ea8000c1e1900 */
[----:B------:R-:W3:Y:S04]  /*08c0*/  @P0 LDG.E R23, desc[UR10][R12.64+0xa4] ;  /* 0x0000a40a0c170981 */ /* 0x000ee8000c1e1900 */
[----:B------:R-:W4:Y:S04]  /*08d0*/  @P0 LDG.E R26, desc[UR10][R12.64+0xa8] ;  /* 0x0000a80a0c1a0981 */ /* 0x000f28000c1e1900 */
[----:B------:R-:W4:Y:S04]  /*08e0*/  @P0 LDG.E R25, desc[UR10][R12.64+0xac] ;  /* 0x0000ac0a0c190981 */ /* 0x000f28000c1e1900 */
        /* <DEDUP_REMOVED lines=11> */
[----:B------:R-:W-:Y:S02]  /*09a0*/  LOP3.LUT P0, RZ, R24, 0x8000, RZ, 0xc0, !PT ;  /* 0x0000800018ff7812 */ /* 0x000fe4000780c0ff */
[----:B---3--:R-:W-:Y:S01]  /*09b0*/  @P1 LOP3.LUT R6, R6, R23, RZ, 0x3c, !PT ;  /* 0x0000001706061212 */ /* 0x008fe200078e3cff */
[----:B------:R-:W3:Y:S01]  /*09c0*/  @P2 LDG.E R24, desc[UR10][R12.64+0xc8] ;  /* 0x0000c80a0c182981 */ /* 0x000ee2000c1e1900 */
[----:B----4-:R-:W-:-:S03]  /*09d0*/  @P1 LOP3.LUT R9, R9, R26, RZ, 0x3c, !PT ;  /* 0x0000001a09091212 */ /* 0x010fc600078e3cff */
[----:B------:R-:W4:Y:S01]  /*09e0*/  @P2 LDG.E R26, desc[UR10][R12.64+0xd0] ;  /* 0x0000d00a0c1a2981 */ /* 0x000f22000c1e1900 */
[----:B------:R-:W-:-:S03]  /*09f0*/  @P1 LOP3.LUT R2, R2, R25, RZ, 0x3c, !PT ;  /* 0x0000001902021212 */ /* 0x000fc600078e3cff */
[----:B------:R-:W4:Y:S04]  /*0a00*/  @P2 LDG.E R25, desc[UR10][R12.64+0xcc] ;  /* 0x0000cc0a0c192981 */ /* 0x000f28000c1e1900 */
        /* <DEDUP_REMOVED lines=53> */
[----:B------:R-:W-:-:S05]  /*0d60*/  VIADD R21, R21, 0x10 ;  /* 0x0000001015157836 */ /* 0x000fca0000000000 */
[----:B------:R-:W-:Y:S02]  /*0d70*/  ISETP.NE.AND P1, PT, R21, 0x20, PT ;  /* 0x000000201500780c */ /* 0x000fe40003f25270 */
[----:B--2---:R-:W-:Y:S02]  /*0d80*/  @P6 LOP3.LUT R7, R7, R22, RZ, 0x3c, !PT ;  /* 0x0000001607076212 */ /* 0x004fe400078e3cff */
[----:B---3--:R-:W-:Y:S02]  /*0d90*/  @P0 LOP3.LUT R9, R9, R24, RZ, 0x3c, !PT ;  /* 0x0000001809090212 */ /* 0x008fe400078e3cff */
[----:B------:R-:W-:Y:S02]  /*0da0*/  @P0 LOP3.LUT R7, R7, R28, RZ, 0x3c, !PT ;  /* 0x0000001c07070212 */ /* 0x000fe400078e3cff */
[----:B----4-:R-:W-:Y:S02]  /*0db0*/  @P0 LOP3.LUT R3, R3, R26, RZ, 0x3c, !PT ;  /* 0x0000001a03030212 */ /* 0x010fe400078e3cff */
[----:B------:R-:W-:-:S02]  /*0dc0*/  @P0 LOP3.LUT R6, R6, R25, RZ, 0x3c, !PT ;  /* 0x0000001906060212 */ /* 0x000fc400078e3cff */
[----:B------:R-:W-:Y:S01]  /*0dd0*/  @P0 LOP3.LUT R2, R2, R23, RZ, 0x3c, !PT ;  /* 0x0000001702020212 */ /* 0x000fe200078e3cff */
[----:B------:R-:W-:Y:S06]  /*0de0*/  @P1 BRA `(.L_x_4) ;  /* 0xfffffff4004c1947 */ /* 0x000fec000383ffff */
[----:B------:R-:W-:-:S05]  /*0df0*/  VIADD R19, R19, 0x1 ;  /* 0x0000000113137836 */ /* 0x000fca0000000000 */
[----:B------:R-:W-:-:S13]  /*0e00*/  ISETP.NE.AND P0, PT, R19, 0x5, PT ;  /* 0x000000051300780c */ /* 0x000fda0003f05270 */
[----:B------:R-:W-:Y:S05]  /*0e10*/  @P0 BRA `(.L_x_5) ;  /* 0xfffffff400300947 */ /* 0x000fea000383ffff */
[----:B------:R0:W-:Y:S01]  /*0e20*/  STG.E desc[UR10][R4.64+0x4], R9 ;  /* 0x0000040904007986 */ /* 0x0001e2000c10190a */
[----:B------:R-:W-:-:S03]  /*0e30*/  VIADD R17, R17, 0x1 ;  /* 0x0000000111117836 */ /* 0x000fc60000000000 */
[----:B------:R0:W-:Y:S02]  /*0e40*/  STG.E.64 desc[UR10][R4.64+0x8], R2 ;  /* 0x0000080204007986 */ /* 0x0001e4000c101b0a */
[----:B------:R-:W-:Y:S02]  /*0e50*/  ISETP.GE.U32.AND P0, PT, R17, R16, PT ;  /* 0x000000101100720c */ /* 0x000fe40003f06070 */
[----:B------:R0:W-:Y:S11]  /*0e60*/  STG.E.64 desc[UR10][R4.64+0x10], R6 ;  /* 0x0000100604007986 */ /* 0x0001f6000c101b0a */
[----:B------:R-:W-:Y:S05]  /*0e70*/  @!P0 BRA `(.L_x_6) ;  /* 0xfffffff400088947 */ /* 0x000fea000383ffff */
.L_x_3:
[----:B------:R-:W-:Y:S05]  /*0e80*/  BSYNC.RECONVERGENT B1 ;  /* 0x0000000000017941 */ /* 0x000fea0003800200 */
.L_x_2:
[----:B------:R-:W-:Y:S01]  /*0e90*/  ISETP.GT.U32.AND P0, PT, R8, 0x3, PT ;  /* 0x000000030800780c */ /* 0x000fe20003f04070 */
[----:B------:R-:W-:Y:S01]  /*0ea0*/  VIADD R14, R14, 0x1 ;  /* 0x000000010e0e7836 */ /* 0x000fe20000000000 */
[--C-:B------:R-:W-:Y:S02]  /*0eb0*/  SHF.R.U64 R8, R8, 0x2, R15.reuse ;  /* 0x0000000208087819 */ /* 0x100fe4000000120f */
[----:B------:R-:W-:Y:S02]  /*0ec0*/  ISETP.GT.U32.AND.EX P0, PT, R15, RZ, PT, P0 ;  /* 0x000000ff0f00720c */ /* 0x000fe40003f04100 */
[----:B------:R-:W-:-:S11]  /*0ed0*/  SHF.R.U32.HI R15, RZ, 0x2, R15 ;  /* 0x00000002ff0f7819 */ /* 0x000fd6000001160f */
[----:B------:R-:W-:Y:S05]  /*0ee0*/  @P0 BRA `(.L_x_7) ;  /* 0xfffffff000cc0947 */ /* 0x000fea000383ffff */
.L_x_1:
[----:B------:R-:W-:Y:S05]  /*0ef0*/  BSYNC.RECONVERGENT B0 ;  /* 0x0000000000007941 */ /* 0x000fea0003800200 */
.L_x_0:
[----:B------:R-:W1:Y:S01]  /*0f00*/  LDCU UR8, c[0x0][0x390] ;  /* 0x00007200ff0877ac */ /* 0x000e620008000800 */
[----:B------:R2:W-:Y:S01]  /*0f10*/  STG.E.64 desc[UR10][R4.64+0x18], RZ ;  /* 0x000018ff04007986 */ /* 0x0005e2000c101b0a */
[----:B0-----:R-:W-:-:S03]  /*0f20*/  CS2R R10, SRZ ;  /* 0x00000000000a7805 */ /* 0x001fc6000001ff00 */
[----:B------:R2:W-:Y:S04]  /*0f30*/  STG.E desc[UR10][R4.64+0x20], RZ ;  /* 0x000020ff04007986 */ /* 0x0005e8000c10190a */
[----:B------:R2:W-:Y:S01]  /*0f40*/  STG.E.64 desc[UR10][R4.64+0x28], RZ ;  /* 0x000028ff04007986 */ /* 0x0005e2000c101b0a */
[----:B-1----:R-:W-:-:S09]  /*0f50*/  UISETP.GE.AND UP0, UPT, UR8, 0x1, UPT ;  /* 0x000000010800788c */ /* 0x002fd2000bf06270 */
[----:B--2---:R-:W-:Y:S05]  /*0f60*/  BRA.U !UP0, `(.L_x_8) ;  /* 0x0000000908907547 */ /* 0x004fea000b800000 */
[----:B------:R-:W-:Y:S01]  /*0f70*/  UISETP.NE.AND UP0, UPT, UR8, 0x1, UPT ;  /* 0x000000010800788c */ /* 0x000fe2000bf05270 */
[----:B------:R-:W-:Y:S02]  /*0f80*/  IMAD.MOV.U32 R10, RZ, RZ, RZ ;  /* 0x000000ffff0a7224 */ /* 0x000fe400078e00ff */
[----:B------:R-:W-:-:S06]  /*0f90*/  IMAD.U32 R14, RZ, RZ, UR4 ;  /* 0x00000004ff0e7e24 */ /* 0x000fcc000f8e00ff */
[----:B------:R-:W-:Y:S05]  /*0fa0*/  BRA.U !UP0, `(.L_x_9) ;  /* 0x00000005089c7547 */ /* 0x000fea000b800000 */
[----:B------:R-:W-:Y:S01]  /*0fb0*/  ULOP3.LUT UR6, UR8, 0x7ffffffe, URZ, 0xc0, !UPT ;  /* 0x7ffffffe08067892 */ /* 0x000fe2000f8ec0ff */
[----:B------:R-:W-:-:S03]  /*0fc0*/  IMAD.MOV.U32 R10, RZ, RZ, RZ ;  /* 0x000000ffff0a7224 */ /* 0x000fc600078e00ff */
[----:B------:R-:W-:-:S12]  /*0fd0*/  UIADD3 UR6, UPT, UPT, -UR6, URZ, URZ ;  /* 0x000000ff06067290 */ /* 0x000fd8000fffe1ff */
.L_x_10:
[----:B------:R-:W-:Y:S01]  /*0fe0*/  SHF.R.U32.HI R8, RZ, 0x2, R9 ;  /* 0x00000002ff087819 */ /* 0x000fe20000011609 */
[----:B------:R-:W-:Y:S01]  /*0ff0*/  UIADD3 UR7, UPT, UPT, UR5, -0x260923e8, URZ ;  /* 0xd9f6dc1805077890 */ /* 0x000fe2000fffe0ff */
[----:B------:R-:W-:Y:S01]  /*1000*/  SHF.R.U32.HI R13, RZ, 0x2, R2 ;  /* 0x00000002ff0d7819 */ /* 0x000fe20000011602 */
[----:B------:R-:W-:Y:S01]  /*1010*/  UIADD3 UR6, UPT, UPT, UR6, 0x2, URZ ;  /* 0x0000000206067890 */ /* 0x000fe2000fffe0ff */
[----:B------:R-:W-:Y:S01]  /*1020*/  LOP3.LUT R8, R8, R9, RZ, 0x3c, !PT ;  /* 0x0000000908087212 */ /* 0x000fe200078e3cff */
[----:B------:R-:W-:Y:S01]  /*1030*/  IMAD.SHL.U32 R9, R7, 0x10, RZ ;  /* 0x0000001007097824 */ /* 0x000fe200078e00ff */
[----:B------:R-:W-:Y:S01]  /*1040*/  LOP3.LUT R13, R13, R2, RZ, 0x3c, !PT ;  /* 0x000000020d0d7212 */ /* 0x000fe200078e3cff */
[----:B------:R-:W-:Y:S01]  /*1050*/  IMAD.U32 R16, RZ, RZ, UR7 ;  /* 0x00000007ff107e24 */ /* 0x000fe2000f8e00ff */
[----:B------:R-:W-:Y:S01]  /*1060*/  SHF.R.U32.HI R12, RZ, 0x2, R3 ;  /* 0x00000002ff0c7819 */ /* 0x000fe20000011603 */
[----:B------:R-:W-:Y:S01]  /*1070*/  IMAD.SHL.U32 R11, R8, 0x2, RZ ;  /* 0x00000002080b7824 */ /* 0x000fe200078e00ff */
[----:B------:R-:W-:Y:S01]  /*1080*/  UISETP.NE.AND UP0, UPT, UR6, URZ, UPT ;  /* 0x000000ff0600728c */ /* 0x000fe2000bf05270 */
[----:B------:R-:W-:Y:S01]  /*1090*/  IMAD.U32 R18, RZ, RZ, UR7 ;  /* 0x00000007ff127e24 */ /* 0x000fe2000f8e00ff */
[----:B------:R-:W-:Y:S01]  /*10a0*/  LOP3.LUT R12, R12, R3, RZ, 0x3c, !PT ;  /* 0x000000030c0c7212 */ /* 0x000fe200078e3cff */
[----:B------:R-:W-:Y:S01]  /*10b0*/  IMAD.U32 R25, RZ, RZ, UR7 ;  /* 0x00000007ff197e24 */ /* 0x000fe2000f8e00ff */
[----:B------:R-:W-:Y:S01]  /*10c0*/  LOP3.LUT R8, R8, R11, R9, 0x96, !PT ;  /* 0x0000000b08087212 */ /* 0x000fe200078e9609 */
[----:B------:R-:W-:Y:S01]  /*10d0*/  IMAD.SHL.U32 R9, R13, 0x2, RZ ;  /* 0x000000020d097824 */ /* 0x000fe200078e00ff */
[----:B------:R-:W-:Y:S01]  /*10e0*/  UIADD3 UR5, UPT, UPT, UR5, 0x2c3e28, URZ ;  /* 0x002c3e2805057890 */ /* 0x000fe2000fffe0ff */
[----:B------:R-:W-:Y:S01]  /*10f0*/  IMAD.U32 R20, RZ, RZ, UR7 ;  /* 0x00000007ff147e24 */ /* 0x000fe2000f8e00ff */
[----:B------:R-:W-:-:S05]  /*1100*/  LOP3.LUT R8, R8, R7, RZ, 0x3c, !PT ;  /* 0x0000000708087212 */ /* 0x000fca00078e3cff */
[----:B------:R-:W-:-:S05]  /*1110*/  IMAD.SHL.U32 R2, R8, 0x10, RZ ;  /* 0x0000001008027824 */ /* 0x000fca00078e00ff */
[----:B------:R-:W-:Y:S01]  /*1120*/  LOP3.LUT R9, R13, R9, R2, 0x96, !PT ;  /* 0x000000090d097212 */ /* 0x000fe200078e9602 */
[----:B------:R-:W-:-:S03]  /*1130*/  IMAD.SHL.U32 R2, R12, 0x2, RZ ;  /* 0x000000020c027824 */ /* 0x000fc600078e00ff */
[----:B------:R-:W-:Y:S02]  /*1140*/  LOP3.LUT R11, R9, R8, RZ, 0x3c, !PT ;  /* 0x00000008090b7212 */ /* 0x000fe400078e3cff */
[----:B------:R-:W-:Y:S02]  /*1150*/  SHF.R.U32.HI R9, RZ, 0x2, R6 ;  /* 0x00000002ff097819 */ /* 0x000fe40000011606 */
[----:B------:R-:W-:Y:S01]  /*1160*/  SHF.R.U32.HI R14, RZ, 0x2, R11 ;  /* 0x00000002ff0e7819 */ /* 0x000fe2000001160b */
[----:B------:R-:W-:Y:S01]  /*1170*/  IMAD.SHL.U32 R3, R11, 0x10, RZ ;  /* 0x000000100b037824 */ /* 0x000fe200078e00ff */
[----:B------:R-:W-:Y:S02]  /*1180*/  LOP3.LUT R9, R9, R6, RZ, 0x3c, !PT ;  /* 0x0000000609097212 */ /* 0x000fe400078e3cff */
[----:B------:R-:W-:Y:S02]  /*1190*/  SHF.R.U32.HI R6, RZ, 0x2, R7 ;  /* 0x00000002ff067819 */ /* 0x000fe40000011607 */
[----:B------:R-:W-:Y:S01]  /*11a0*/  LOP3.LUT R12, R12, R2, R3, 0x96, !PT ;  /* 0x000000020c0c7212 */ /* 0x000fe200078e9603 */
[----:B------:R-:W-:Y:S01]  /*11b0*/  IMAD.SHL.U32 R3, R9, 0x2, RZ ;  /* 0x0000000209037824 */ /* 0x000fe200078e00ff */
[----:B------:R-:W-:-:S02]  /*11c0*/  LOP3.LUT R6, R6, R7, RZ, 0x3c, !PT ;  /* 0x0000000706067212 */ /* 0x000fc400078e3cff */
[-C--:B------:R-:W-:Y:S02]  /*11d0*/  LOP3.LUT R12, R12, R11.reuse, RZ, 0x3c, !PT ;  /* 0x0000000b0c0c7212 */ /* 0x080fe400078e3cff */
[----:B------:R-:W-:Y:S02]  /*11e0*/  SHF.R.U32.HI R7, RZ, 0x2, R8 ;  /* 0x00000002ff077819 */ /* 0x000fe40000011608 */
[----:B------:R-:W-:Y:S01]  /*11f0*/  LOP3.LUT R14, R14, R11, RZ, 0x3c, !PT ;  /* 0x0000000b0e0e7212 */ /* 0x000fe200078e3cff */
[----:B------:R-:W-:Y:S01]  /*1200*/  IMAD.SHL.U32 R2, R12, 0x10, RZ ;  /* 0x000000100c027824 */ /* 0x000fe200078e00ff */
[----:B------:R-:W-:Y:S02]  /*1210*/  LOP3.LUT R7, R7, R8, RZ, 0x3c, !PT ;  /* 0x0000000807077212 */ /* 0x000fe400078e3cff */
[----:B------:R-:W-:Y:S02]  /*1220*/  SHF.R.U32.HI R13, RZ, 0x2, R12 ;  /* 0x00000002ff0d7819 */ /* 0x000fe4000001160c */
[----:B------:R-:W-:Y:S01]  /*1230*/  LOP3.LUT R3, R9, R3, R2, 0x96, !PT ;  /* 0x0000000309037212 */ /* 0x000fe200078e9602 */
[----:B------:R-:W-:Y:S01]  /*1240*/  IMAD.SHL.U32 R2, R6, 0x2, RZ ;  /* 0x0000000206027824 */ /* 0x000fe200078e00ff */
[----:B------:R-:W-:-:S02]  /*1250*/  LOP3.LUT R13, R13, R12, RZ, 0x3c, !PT ;  /* 0x0000000c0d0d7212 */ /* 0x000fc400078e3cff */
[----:B------:R-:W-:Y:S02]  /*1260*/  LOP3.LUT R9, R3, R12, RZ, 0x3c, !PT ;  /* 0x0000000c03097212 */ /* 0x000fe400078e3cff */
[----:B------:R-:W-:Y:S01]  /*1270*/  IADD3 R18, PT, PT, R18, 0xb0f8a, R11 ;  /* 0x000b0f8a12127810 */ /* 0x000fe20007ffe00b */
[----:B------:R-:W-:Y:S02]  /*1280*/  IMAD.SHL.U32 R17, R13, 0x2, RZ ;  /* 0x000000020d117824 */ /* 0x000fe400078e00ff */
[----:B------:R-:W-:Y:S02]  /*1290*/  IMAD.SHL.U32 R3, R9, 0x10, RZ ;  /* 0x0000001009037824 */ /* 0x000fe400078e00ff */
[----:B------:R-:W-:Y:S02]  /*12a0*/  IMAD.U32 R11, RZ, RZ, UR7 ;  /* 0x00000007ff0b7e24 */ /* 0x000fe4000f8e00ff */
[----:B------:R-:W-:Y:S01]  /*12b0*/  IMAD.WIDE.U32 R18, R18, 0x200000, RZ ;  /* 0x0020000012127825 */ /* 0x000fe200078e00ff */
[----:B------:R-:W-:-:S02]  /*12c0*/  LOP3.LUT R2, R6, R2, R3, 0x96, !PT ;  /* 0x0000000206027212 */ /* 0x000fc400078e9603 */
[----:B------:R-:W-:Y:S01]  /*12d0*/  IADD3 R11, PT, PT, R11, 0x587c5, R8 ;  /* 0x000587c50b0b7810 */ /* 0x000fe20007ffe008 */
[----:B------:R-:W-:Y:S01]  /*12e0*/  IMAD.SHL.U32 R3, R7, 0x2, RZ ;  /* 0x0000000207037824 */ /* 0x000fe200078e00ff */
[----:B------:R-:W-:Y:S01]  /*12f0*/  LOP3.LUT R2, R2, R9, RZ, 0x3c, !PT ;  /* 0x0000000902027212 */ /* 0x000fe200078e3cff */
[----:B------:R-:W-:Y:S01]  /*1300*/  VIADD R8, R10, 0x1 ;  /* 0x000000010a087836 */ /* 0x000fe20000000000 */
[----:B------:R-:W-:Y:S01]  /*1310*/  LOP3.LUT R18, R18, R11, RZ, 0x3c, !PT ;  /* 0x0000000b12127212 */ /* 0x000fe200078e3cff */
[----:B------:R-:W-:Y:S02]  /*1320*/  IMAD.U32 R11, RZ, RZ, UR7 ;  /* 0x00000007ff0b7e24 */ /* 0x000fe4000f8e00ff */
[----:B------:R-:W-:-:S03]  /*1330*/  IMAD.SHL.U32 R6, R2, 0x10, RZ ;  /* 0x0000001002067824 */ /* 0x000fc600078e00ff */
[----:B------:R-:W-:Y:S01]  /*1340*/  IADD3 R11, PT, PT, R11, 0x1ba6d9, R2 ;  /* 0x001ba6d90b0b7810 */ /* 0x000fe20007ffe002 */
[----:B------:R-:W-:Y:S01]  /*1350*/  I2F.F64.U64 R18, R18 ;  /* 0x0000001200127312 */ /* 0x000fe20000301800 */
[----:B------:R-:W-:Y:S01]  /*1360*/  LOP3.LUT R3, R7, R3, R6, 0x96, !PT ;  /* 0x0000000307037212 */ /* 0x000fe200078e9606 */
[----:B------:R-:W-:-:S03]  /*1370*/  IMAD.SHL.U32 R6, R14, 0x2, RZ ;  /* 0x000000020e067824 */ /* 0x000fc600078e00ff */
[----:B------:R-:W-:-:S04]  /*1380*/  LOP3.LUT R3, R3, R2, RZ, 0x3c, !PT ;  /* 0x0000000203037212 */ /* 0x000fc800078e3cff */
[----:B------:R-:W-:Y:S01]  /*1390*/  IADD3 R20, PT, PT, R20, 0x212e9e, R3 ;  /* 0x00212e9e14147810 */ /* 0x000fe20007ffe003 */
[----:B------:R-:W-:-:S04]  /*13a0*/  IMAD.SHL.U32 R7, R3, 0x10, RZ ;  /* 0x0000001003077824 */ /* 0x000fc800078e00ff */
[----:B------:R-:W-:Y:S01]  /*13b0*/  IMAD.WIDE.U32 R20, R20, 0x200000, RZ ;  /* 0x0020000014147825 */ /* 0x000fe200078e00ff */
[----:B------:R-:W-:Y:S02]  /*13c0*/  LOP3.LUT R6, R14, R6, R7, 0x96, !PT ;  /* 0x000000060e067212 */ /* 0x000fe400078e9607 */
[----:B------:R-:W-:Y:S01]  /*13d0*/  IADD3 R14, PT, PT, R16, 0x161f14, R9 ;  /* 0x00161f14100e7810 */ /* 0x000fe20007ffe009 */
[----:B------:R-:W-:Y:S01]  /*13e0*/  IMAD.U32 R7, RZ, RZ, UR7 ;  /* 0x00000007ff077e24 */ /* 0x000fe2000f8e00ff */
[----:B------:R-:W-:Y:S02]  /*13f0*/  LOP3.LUT R6, R6, R3, RZ, 0x3c, !PT ;  /* 0x0000000306067212 */ /* 0x000fe400078e3cff */
[----:B------:R-:W-:Y:S01]  /*1400*/  LOP3.LUT R20, R20, R11, RZ, 0x3c, !PT ;  /* 0x0000000b14147212 */ /* 0x000fe200078e3cff */
[----:B------:R-:W-:Y:S01]  /*1410*/  IMAD.WIDE.U32 R14, R14, 0x200000, RZ ;  /* 0x002000000e0e7825 */ /* 0x000fe200078e00ff */
[----:B------:R-:W-:Y:S02]  /*1420*/  IADD3 R7, PT, PT, R7, 0x10974f, R12 ;  /* 0x0010974f07077810 */ /* 0x000fe40007ffe00c */
[----:B------:R-:W-:Y:S01]  /*1430*/  IADD3 R25, PT, PT, R25, 0x26b663, R6 ;  /* 0x0026b66319197810 */ /* 0x000fe20007ffe006 */
[----:B------:R-:W-:Y:S01]  /*1440*/  IMAD.SHL.U32 R16, R6, 0x10, RZ ;  /* 0x0000001006107824 */ /* 0x000fe200078e00ff */
[----:B------:R-:W-:Y:S01]  /*1450*/  LOP3.LUT R14, R14, R7, RZ, 0x3c, !PT ;  /* 0x000000070e0e7212 */ /* 0x000fe200078e3cff */
[----:B------:R-:W-:-:S03]  /*1460*/  IMAD.U32 R12, RZ, RZ, UR7 ;  /* 0x00000007ff0c7e24 */ /* 0x000fc6000f8e00ff */
[----:B------:R-:W-:-:S04]  /*1470*/  LOP3.LUT R17, R13, R17, R16, 0x96, !PT ;  /* 0x000000110d117212 */ /* 0x000fc800078e9610 */
[----:B------:R-:W-:Y:S02]  /*1480*/  LOP3.LUT R7, R17, R6, RZ, 0x3c, !PT ;  /* 0x0000000611077212 */ /* 0x000fe400078e3cff */
[----:B------:R-:W0:Y:S02]  /*1490*/  I2F.F64.U64 R16, R14 ;  /* 0x0000000e00107312 */ /* 0x000e240000301800 */
[----:B------:R-:W-:-:S05]  /*14a0*/  IADD3 R12, PT, PT, R12, 0x2c3e28, R7 ;  /* 0x002c3e280c0c7810 */ /* 0x000fca0007ffe007 */
[----:B------:R-:W-:-:S03]  /*14b0*/  IMAD.WIDE.U32 R12, R12, 0x200000, RZ ;  /* 0x002000000c0c7825 */ /* 0x000fc600078e00ff */
[----:B------:R-:W-:Y:S01]  /*14c0*/  LOP3.LUT R24, R12, R25, RZ, 0x3c, !PT ;  /* 0x000000190c187212 */ /* 0x000fe200078e3cff */
[----:B------:R-:W-:Y:S02]  /*14d0*/  IMAD.MOV.U32 R25, RZ, RZ, R13 ;  /* 0x000000ffff197224 */ /* 0x000fe400078e000d */
[----:B------:R-:W-:Y:S02]  /*14e0*/  IMAD.MOV.U32 R12, RZ, RZ, 0x0 ;  /* 0x00000000ff0c7424 */ /* 0x000fe400078e00ff */
[----:B------:R-:W1:Y:S01]  /*14f0*/  I2F.F64.U64 R14, R24 ;  /* 0x00000018000e7312 */ /* 0x000e620000301800 */
[----:B------:R-:W-:-:S06]  /*1500*/  IMAD.MOV.U32 R13, RZ, RZ, 0x3ca00000 ;  /* 0x3ca00000ff0d7424 */ /* 0x000fcc00078e00ff */
[-C--:B0-----:R-:W-:Y:S01]  /*1510*/  DFMA R22, R16, R12.reuse, 5.5511151231257827021e-17 ;  /* 0x3c9000001016742b */ /* 0x081fe2000000000c */
[----:B------:R-:W0:Y:S01]  /*1520*/  I2F.F64.U64 R16, R20 ;  /* 0x0000001400107312 */ /* 0x000e220000301800 */
[-C--:B------:R-:W-:Y:S02]  /*1530*/  DFMA R18, R18, R12.reuse, 5.5511151231257827021e-17 ;  /* 0x3c9000001212742b */ /* 0x080fe4000000000c */
[----:B-1----:R-:W-:-:S04]  /*1540*/  DFMA R14, R14, R12, 5.5511151231257827021e-17 ;  /* 0x3c9000000e0e742b */ /* 0x002fc8000000000c */
[----:B------:R-:W-:-:S04]  /*1550*/  DMUL R22, R22, R22 ;  /* 0x0000001616167228 */ /* 0x000fc80000000000 */
[----:B------:R-:W-:Y:S02]  /*1560*/  DMUL R14, R14, R14 ;  /* 0x0000000e0e0e7228 */ /* 0x000fe40000000000 */
[----:B0-----:R-:W-:Y:S02]  /*1570*/  DFMA R16, R16, R12, 5.5511151231257827021e-17 ;  /* 0x3c9000001010742b */ /* 0x001fe4000000000c */
[----:B------:R-:W-:-:S06]  /*1580*/  DFMA R22, R18, R18, R22 ;  /* 0x000000121216722b */ /* 0x000fcc0000000016 */
[----:B------:R-:W-:Y:S02]  /*1590*/  DFMA R14, R16, R16, R14 ;  /* 0x00000010100e722b */ /* 0x000fe4000000000e */
[----:B------:R-:W-:-:S06]  /*15a0*/  DSETP.GTU.AND P0, PT, R22, 1, PT ;  /* 0x3ff000001600742a */ /* 0x000fcc0003f0c000 */
[----:B------:R-:W-:-:S08]  /*15b0*/  DSETP.GTU.AND P1, PT, R14, 1, PT ;  /* 0x3ff000000e00742a */ /* 0x000fd00003f2c000 */
[----:B------:R-:W-:-:S04]  /*15c0*/  @P0 IMAD.MOV R8, RZ, RZ, R10 ;  /* 0x000000ffff080224 */ /* 0x000fc800078e020a */
[----:B------:R-:W-:Y:S02]  /*15d0*/  VIADD R10, R8, 0x1 ;  /* 0x00000001080a7836 */ /* 0x000fe40000000000 */
[----:B------:R-:W-:Y:S01]  /*15e0*/  @P1 IMAD.MOV R10, RZ, RZ, R8 ;  /* 0x000000ffff0a1224 */ /* 0x000fe200078e0208 */
[----:B------:R-:W-:Y:S06]  /*15f0*/  BRA.U UP0, `(.L_x_10) ;  /* 0xfffffff900787547 */ /* 0x000fec000b83ffff */
[----:B------:R-:W-:-:S06]  /*1600*/  UIADD3 UR5, UPT, UPT, UR5, -0x260923e8, URZ ;  /* 0xd9f6dc1805057890 */ /* 0x000fcc000fffe0ff */
[----:B------:R-:W-:-:S07]  /*1610*/  IMAD.U32 R14, RZ, RZ, UR5 ;  /* 0x00000005ff0e7e24 */ /* 0x000fce000f8e00ff */
.L_x_9:
[----:B------:R-:W-:Y:S02]  /*1620*/  ULOP3.LUT UR5, UR8, 0x1, URZ, 0xc0, !UPT ;  /* 0x0000000108057892 */ /* 0x000fe4000f8ec0ff */
[----:B------:R-:W-:Y:S02]  /*1630*/  UIMAD UR4, UR8, 0x161f14, UR4 ;  /* 0x00161f14080478a4 */ /* 0x000fe4000f8e0204 */
[----:B------:R-:W-:-:S04]  /*1640*/  UISETP.NE.U32.AND UP0, UPT, UR5, 0x1, UPT ;  /* 0x000000010500788c */ /* 0x000fc8000bf05070 */
[----:B------:R-:W-:-:S05]  /*1650*/  IMAD.U32 R8, RZ, RZ, UR4 ;  /* 0x00000004ff087e24 */ /* 0x000fca000f8e00ff */
[----:B------:R-:W-:Y:S05]  /*1660*/  BRA.U UP0, `(.L_x_11) ;  /* 0x0000000100c07547 */ /* 0x000fea000b800000 */
[----:B------:R-:W-:Y:S01]  /*1670*/  SHF.R.U32.HI R12, RZ, 0x2, R9 ;  /* 0x00000002ff0c7819 */ /* 0x000fe20000011609 */
[----:B------:R-:W-:Y:S01]  /*1680*/  IMAD.MOV.U32 R20, RZ, RZ, 0x0 ;  /* 0x00000000ff147424 */ /* 0x000fe200078e00ff */
[----:B------:R-:W-:Y:S01]  /*1690*/  SHF.R.U32.HI R13, RZ, 0x2, R2 ;  /* 0x00000002ff0d7819 */ /* 0x000fe20000011602 */
[----:B------:R-:W-:Y:S01]  /*16a0*/  IMAD.MOV.U32 R21, RZ, RZ, 0x3ca00000 ;  /* 0x3ca00000ff157424 */ /* 0x000fe200078e00ff */
[----:B------:R-:W-:Y:S01]  /*16b0*/  LOP3.LUT R12, R12, R9, RZ, 0x3c, !PT ;  /* 0x000000090c0c7212 */ /* 0x000fe200078e3cff */
[----:B------:R-:W-:Y:S01]  /*16c0*/  IMAD.SHL.U32 R9, R7, 0x10, RZ ;  /* 0x0000001007097824 */ /* 0x000fe200078e00ff */
[----:B------:R-:W-:Y:S02]  /*16d0*/  LOP3.LUT R13, R13, R2, RZ, 0x3c, !PT ;  /* 0x000000020d0d7212 */ /* 0x000fe400078e3cff */
[----:B------:R-:W-:Y:S01]  /*16e0*/  SHF.R.U32.HI R16, RZ, 0x2, R3 ;  /* 0x00000002ff107819 */ /* 0x000fe20000011603 */
[----:B------:R-:W-:-:S03]  /*16f0*/  IMAD.SHL.U32 R11, R12, 0x2, RZ ;  /* 0x000000020c0b7824 */ /* 0x000fc600078e00ff */
[----:B------:R-:W-:Y:S02]  /*1700*/  LOP3.LUT R16, R16, R3, RZ, 0x3c, !PT ;  /* 0x0000000310107212 */ /* 0x000fe400078e3cff */
[----:B------:R-:W-:Y:S01]  /*1710*/  LOP3.LUT R12, R12, R11, R9, 0x96, !PT ;  /* 0x0000000b0c0c7212 */ /* 0x000fe200078e9609 */
[----:B------:R-:W-:Y:S02]  /*1720*/  IMAD.SHL.U32 R9, R13, 0x2, RZ ;  /* 0x000000020d097824 */ /* 0x000fe400078e00ff */
[----:B------:R-:W-:Y:S01]  /*1730*/  IMAD.SHL.U32 R11, R16, 0x2, RZ ;  /* 0x00000002100b7824 */ /* 0x000fe200078e00ff */
[----:B------:R-:W-:-:S05]  /*1740*/  LOP3.LUT R2, R12, R7, RZ, 0x3c, !PT ;  /* 0x000000070c027212 */ /* 0x000fca00078e3cff */
[----:B------:R-:W-:-:S05]  /*1750*/  IMAD.SHL.U32 R12, R2, 0x10, RZ ;  /* 0x00000010020c7824 */ /* 0x000fca00078e00ff */
[----:B------:R-:W-:Y:S02]  /*1760*/  LOP3.LUT R9, R13, R9, R12, 0x96, !PT ;  /* 0x000000090d097212 */ /* 0x000fe400078e960c */
[----:B------:R-:W-:Y:S02]  /*1770*/  SHF.R.U32.HI R13, RZ, 0x2, R6 ;  /* 0x00000002ff0d7819 */ /* 0x000fe40000011606 */
[----:B------:R-:W-:Y:S02]  /*1780*/  LOP3.LUT R3, R9, R2, RZ, 0x3c, !PT ;  /* 0x0000000209037212 */ /* 0x000fe400078e3cff */
[----:B------:R-:W-:-:S03]  /*1790*/  LOP3.LUT R13, R13, R6, RZ, 0x3c, !PT ;  /* 0x000000060d0d7212 */ /* 0x000fc600078e3cff */
[----:B------:R-:W-:-:S05]  /*17a0*/  IMAD.SHL.U32 R9, R3, 0x10, RZ ;  /* 0x0000001003097824 */ /* 0x000fca00078e00ff */
[----:B------:R-:W-:Y:S01]  /*17b0*/  LOP3.LUT R16, R16, R11, R9, 0x96, !PT ;  /* 0x0000000b10107212 */ /* 0x000fe200078e9609 */
[----:B------:R-:W-:-:S03]  /*17c0*/  IMAD.SHL.U32 R9, R13, 0x2, RZ ;  /* 0x000000020d097824 */ /* 0x000fc600078e00ff */
[----:B------:R-:W-:-:S04]  /*17d0*/  LOP3.LUT R6, R16, R3, RZ, 0x3c, !PT ;  /* 0x0000000310067212 */ /* 0x000fc800078e3cff */
[----:B------:R-:W-:Y:S01]  /*17e0*/  IADD3 R19, PT, PT, R14, 0x10974f, R6 ;  /* 0x0010974f0e137810 */ /* 0x000fe20007ffe006 */
[----:B------:R-:W-:-:S05]  /*17f0*/  IMAD.SHL.U32 R12, R6, 0x10, RZ ;  /* 0x00000010060c7824 */ /* 0x000fca00078e00ff */
[----:B------:R-:W-:Y:S02]  /*1800*/  LOP3.LUT R9, R13, R9, R12, 0x96, !PT ;  /* 0x000000090d097212 */ /* 0x000fe400078e960c */
[C---:B------:R-:W-:Y:S02]  /*1810*/  IADD3 R12, PT, PT, R14.reuse, 0xb0f8a, R3 ;  /* 0x000b0f8a0e0c7810 */ /* 0x040fe40007ffe003 */
[----:B------:R-:W-:Y:S02]  /*1820*/  LOP3.LUT R11, R9, R6, RZ, 0x3c, !PT ;  /* 0x00000006090b7212 */ /* 0x000fe400078e3cff */
[----:B------:R-:W-:Y:S01]  /*1830*/  IADD3 R9, PT, PT, R14, 0x587c5, R2 ;  /* 0x000587c50e097810 */ /* 0x000fe20007ffe002 */
[----:B------:R-:W-:Y:S01]  /*1840*/  IMAD.WIDE.U32 R12, R12, 0x200000, RZ ;  /* 0x002000000c0c7825 */ /* 0x000fe200078e00ff */
[----:B------:R-:W-:-:S05]  /*1850*/  IADD3 R16, PT, PT, R14, 0x161f14, R11 ;  /* 0x00161f140e107810 */ /* 0x000fca0007ffe00b */
[----:B------:R-:W-:-:S03]  /*1860*/  IMAD.WIDE.U32 R16, R16, 0x200000, RZ ;  /* 0x0020000010107825 */ /* 0x000fc600078e00ff */
[----:B------:R-:W-:Y:S01]  /*1870*/  LOP3.LUT R18, R16, R19, RZ, 0x3c, !PT ;  /* 0x0000001310127212 */ /* 0x000fe200078e3cff */
[----:B------:R-:W-:Y:S01]  /*1880*/  IMAD.MOV.U32 R19, RZ, RZ, R17 ;  /* 0x000000ffff137224 */ /* 0x000fe200078e0011 */
[----:B------:R-:W-:Y:S01]  /*1890*/  LOP3.LUT R16, R12, R9, RZ, 0x3c, !PT ;  /* 0x000000090c107212 */ /* 0x000fe200078e3cff */
[----:B------:R-:W-:Y:S02]  /*18a0*/  IMAD.MOV.U32 R17, RZ, RZ, R13 ;  /* 0x000000ffff117224 */ /* 0x000fe400078e000d */
[----:B------:R-:W0:Y:S01]  /*18b0*/  I2F.F64.U64 R14, R18 ;  /* 0x00000012000e7312 */ /* 0x000e220000301800 */
[----:B------:R-:W-:Y:S02]  /*18c0*/  IMAD.MOV.U32 R9, RZ, RZ, R7 ;  /* 0x000000ffff097224 */ /* 0x000fe400078e0007 */
[----:B------:R-:W-:-:S05]  /*18d0*/  IMAD.MOV.U32 R7, RZ, RZ, R11 ;  /* 0x000000ffff077224 */ /* 0x000fca00078e000b */
[----:B------:R-:W1:Y:S01]  /*18e0*/  I2F.F64.U64 R12, R16 ;  /* 0x00000010000c7312 */ /* 0x000e620000301800 */
[-C--:B0-----:R-:W-:Y:S02]  /*18f0*/  DFMA R14, R14, R20.reuse, 5.5511151231257827021e-17 ;  /* 0x3c9000000e0e742b */ /* 0x081fe40000000014 */
[----:B-1----:R-:W-:-:S06]  /*1900*/  DFMA R12, R12, R20, 5.5511151231257827021e-17 ;  /* 0x3c9000000c0c742b */ /* 0x002fcc0000000014 */
[----:B------:R-:W-:-:S08]  /*1910*/  DMUL R14, R14, R14 ;  /* 0x0000000e0e0e7228 */ /* 0x000fd00000000000 */
[----:B------:R-:W-:Y:S01]  /*1920*/  DFMA R14, R12, R12, R14 ;  /* 0x0000000c0c0e722b */ /* 0x000fe2000000000e */
[----:B------:R-:W-:-:S07]  /*1930*/  VIADD R12, R10, 0x1 ;  /* 0x000000010a0c7836 */ /* 0x000fce0000000000 */
[----:B------:R-:W-:-:S14]  /*1940*/  DSETP.GTU.AND P0, PT, R14, 1, PT ;  /* 0x3ff000000e00742a */ /* 0x000fdc0003f0c000 */
[----:B------:R-:W-:-:S04]  /*1950*/  @P0 IMAD.MOV R12, RZ, RZ, R10 ;  /* 0x000000ffff0c0224 */ /* 0x000fc800078e020a */
[----:B------:R-:W-:-:S07]  /*1960*/  IMAD.MOV.U32 R10, RZ, RZ, R12 ;  /* 0x000000ffff0a7224 */ /* 0x000fce00078e000c */
.L_x_11:
[----:B------:R0:W-:Y:S01]  /*1970*/  STG.E.64 desc[UR10][R4.64+0x8], R2 ;  /* 0x0000080204007986 */ /* 0x0001e2000c101b0a */
[----:B------:R-:W1:Y:S03]  /*1980*/  I2F.F64.U32 R10, R10 ;  /* 0x0000000a000a7312 */ /* 0x000e660000201800 */
[----:B------:R0:W-:Y:S04]  /*1990*/  STG.E.64 desc[UR10][R4.64+0x10], R6 ;  /* 0x0000100604007986 */ /* 0x0001e8000c101b0a */
[----:B------:R0:W-:Y:S02]  /*19a0*/  STG.E.64 desc[UR10][R4.64], R8 ;  /* 0x0000000804007986 */ /* 0x0001e4000c101b0a */
.L_x_8:
[----:B0-----:R-:W0:Y:S01]  /*19b0*/  I2F.F64 R6, UR8 ;  /* 0x0000000800067d12 */ /* 0x001e220008201c00 */
[----:B------:R-:W-:Y:S01]  /*19c0*/  IMAD.MOV.U32 R2, RZ, RZ, 0x1 ;  /* 0x00000001ff027424 */ /* 0x000fe200078e00ff */
[----:B-1----:R-:W-:Y:S01]  /*19d0*/  FSETP.GEU.AND P1, PT, |R11|, 6.5827683646048100446e-37, PT ;  /* 0x036000000b00780b */ /* 0x002fe20003f2e200 */
[----:B------:R-:W-:Y:S05]  /*19e0*/  BSSY.RECONVERGENT B0, `(.L_x_12) ;  /* 0x0000011000007945 */ /* 0x000fea0003800200 */
[----:B0-----:R-:W0:Y:S02]  /*19f0*/  MUFU.RCP64H R3, R7 ;  /* 0x0000000700037308 */ /* 0x001e240000001800 */
[----:B0-----:R-:W-:-:S08]  /*1a00*/  DFMA R4, -R6, R2, 1 ;  /* 0x3ff000000604742b */ /* 0x001fd00000000102 */
[----:B------:R-:W-:-:S08]  /*1a10*/  DFMA R4, R4, R4, R4 ;  /* 0x000000040404722b */ /* 0x000fd00000000004 */
[----:B------:R-:W-:-:S08]  /*1a20*/  DFMA R4, R2, R4, R2 ;  /* 0x000000040204722b */ /* 0x000fd00000000002 */
[----:B------:R-:W-:-:S08]  /*1a30*/  DFMA R2, -R6, R4, 1 ;  /* 0x3ff000000602742b */ /* 0x000fd00000000104 */
[----:B------:R-:W-:-:S08]  /*1a40*/  DFMA R2, R4, R2, R4 ;  /* 0x000000020402722b */ /* 0x000fd00000000004 */
[----:B------:R-:W-:-:S08]  /*1a50*/  DMUL R4, R2, R10 ;  /* 0x0000000a02047228 */ /* 0x000fd00000000000 */
[----:B------:R-:W-:-:S08]  /*1a60*/  DFMA R8, -R6, R4, R10 ;  /* 0x000000040608722b */ /* 0x000fd0000000010a */
[----:B------:R-:W-:-:S10]  /*1a70*/  DFMA R2, R2, R8, R4 ;  /* 0x000000080202722b */ /* 0x000fd40000000004 */
[----:B------:R-:W-:-:S05]  /*1a80*/  FFMA R4, RZ, R7, R3 ;  /* 0x00000007ff047223 */ /* 0x000fca0000000003 */
[----:B------:R-:W-:-:S13]  /*1a90*/  FSETP.GT.AND P0, PT, |R4|, 1.469367938527859385e-39, PT ;  /* 0x001000000400780b */ /* 0x000fda0003f04200 */
[----:B------:R-:W-:Y:S05]  /*1aa0*/  @P0 BRA P1, `(.L_x_13) ;  /* 0x0000000000100947 */ /* 0x000fea0000800000 */
[----:B------:R-:W-:Y:S01]  /*1ab0*/  IMAD.MOV.U32 R4, RZ, RZ, R10 ;  /* 0x000000ffff047224 */ /* 0x000fe200078e000a */
[----:B------:R-:W-:Y:S01]  /*1ac0*/  MOV R10, 0x1af0 ;  /* 0x00001af0000a7802 */ /* 0x000fe20000000f00 */
[----:B------:R-:W-:-:S07]  /*1ad0*/  IMAD.MOV.U32 R5, RZ, RZ, R11 ;  /* 0x000000ffff057224 */ /* 0x000fce00078e000b */
[----:B------:R-:W-:Y:S05]  /*1ae0*/  CALL.REL.NOINC `($__internal_0_$__cuda_sm20_div_rn_f64_full) ;  /* 0x0000000000147944 */ /* 0x000fea0003c00000 */
.L_x_13:
[----:B------:R-:W-:Y:S05]  /*1af0*/  BSYNC.RECONVERGENT B0 ;  /* 0x0000000000007941 */ /* 0x000fea0003800200 */
.L_x_12:
[----:B------:R-:W0:Y:S02]  /*1b00*/  LDC.64 R4, c[0x0][0x380] ;  /* 0x0000e000ff047b82 */ /* 0x000e240000000a00 */
[----:B0-----:R-:W-:-:S05]  /*1b10*/  IMAD.WIDE R4, R0, 0x8, R4 ;  /* 0x0000000800047825 */ /* 0x001fca00078e0204 */
[----:B------:R-:W-:Y:S01]  /*1b20*/  STG.E.64 desc[UR10][R4.64], R2 ;  /* 0x0000000204007986 */ /* 0x000fe2000c101b0a */
[----:B------:R-:W-:Y:S05]  /*1b30*/  EXIT ;  /* 0x000000000000794d */ /* 0x000fea0003800000 */
        .weak           $__internal_0_$__cuda_sm20_div_rn_f64_full
        .type           $__internal_0_$__cuda_sm20_div_rn_f64_full,@function
        .size           $__internal_0_$__cuda_sm20_div_rn_f64_full,(.L_x_20 - $__internal_0_$__cuda_sm20_div_rn_f64_full)
$__internal_0_$__cuda_sm20_div_rn_f64_full:
[C---:B------:R-:W-:Y:S01]  /*1b40*/  FSETP.GEU.AND P0, PT, |R7|.reuse, 1.469367938527859385e-39, PT ;  /* 0x001000000700780b */ /* 0x040fe20003f0e200 */
[----:B------:R-:W-:Y:S01]  /*1b50*/  IMAD.MOV.U32 R16, RZ, RZ, 0x1 ;  /* 0x00000001ff107424 */ /* 0x000fe200078e00ff */
[----:B------:R-:W-:Y:S01]  /*1b60*/  LOP3.LUT R2, R7, 0x800fffff, RZ, 0xc0, !PT ;  /* 0x800fffff07027812 */ /* 0x000fe200078ec0ff */
[----:B------:R-:W-:Y:S01]  /*1b70*/  BSSY.RECONVERGENT B1, `(.L_x_14) ;  /* 0x0000055000017945 */ /* 0x000fe20003800200 */
[C---:B------:R-:W-:Y:S02]  /*1b80*/  FSETP.GEU.AND P2, PT, |R5|.reuse, 1.469367938527859385e-39, PT ;  /* 0x001000000500780b */ /* 0x040fe40003f4e200 */
[----:B------:R-:W-:Y:S01]  /*1b90*/  LOP3.LUT R3, R2, 0x3ff00000, RZ, 0xfc, !PT ;  /* 0x3ff0000002037812 */ /* 0x000fe200078efcff */
[----:B------:R-:W-:Y:S01]  /*1ba0*/  IMAD.MOV.U32 R2, RZ, RZ, R6 ;  /* 0x000000ffff027224 */ /* 0x000fe200078e0006 */
[----:B------:R-:W-:Y:S02]  /*1bb0*/  LOP3.LUT R11, R5, 0x7ff00000, RZ, 0xc0, !PT ;  /* 0x7ff00000050b7812 */ /* 0x000fe400078ec0ff */
[----:B------:R-:W-:-:S03]  /*1bc0*/  LOP3.LUT R14, R7, 0x7ff00000, RZ, 0xc0, !PT ;  /* 0x7ff00000070e7812 */ /* 0x000fc600078ec0ff */
[----:B------:R-:W-:Y:S01]  /*1bd0*/  @!P0 DMUL R2, R6, 8.98846567431157953865e+307 ;  /* 0x7fe0000006028828 */ /* 0x000fe20000000000 */
[----:B------:R-:W-:-:S03]  /*1be0*/  ISETP.GE.U32.AND P1, PT, R11, R14, PT ;  /* 0x0000000e0b00720c */ /* 0x000fc60003f26070 */
[----:B------:R-:W-:Y:S01]  /*1bf0*/  @!P2 LOP3.LUT R12, R7, 0x7ff00000, RZ, 0xc0, !PT ;  /* 0x7ff00000070ca812 */ /* 0x000fe200078ec0ff */
[----:B------:R-:W-:Y:S01]  /*1c00*/  @!P2 IMAD.MOV.U32 R18, RZ, RZ, RZ ;  /* 0x000000ffff12a224 */ /* 0x000fe200078e00ff */
[----:B------:R-:W0:Y:S02]  /*1c10*/  MUFU.RCP64H R17, R3 ;  /* 0x0000000300117308 */ /* 0x000e240000001800 */
[----:B------:R-:W-:Y:S01]  /*1c20*/  @!P2 ISETP.GE.U32.AND P3, PT, R11, R12, PT ;  /* 0x0000000c0b00a20c */ /* 0x000fe20003f66070 */
[----:B------:R-:W-:-:S05]  /*1c30*/  IMAD.MOV.U32 R12, RZ, RZ, 0x1ca00000 ;  /* 0x1ca00000ff0c7424 */ /* 0x000fca00078e00ff */
[----:B------:R-:W-:-:S04]  /*1c40*/  @!P2 SEL R13, R12, 0x63400000, !P3 ;  /* 0x634000000c0da807 */ /* 0x000fc80005800000 */
[----:B------:R-:W-:-:S04]  /*1c50*/  @!P2 LOP3.LUT R13, R13, 0x80000000, R5, 0xf8, !PT ;  /* 0x800000000d0da812 */ /* 0x000fc800078ef805 */
[----:B------:R-:W-:Y:S01]  /*1c60*/  @!P2 LOP3.LUT R19, R13, 0x100000, RZ, 0xfc, !PT ;  /* 0x001000000d13a812 */ /* 0x000fe200078efcff */
[----:B0-----:R-:W-:-:S08]  /*1c70*/  DFMA R8, R16, -R2, 1 ;  /* 0x3ff000001008742b */ /* 0x001fd00000000802 */
[----:B------:R-:W-:-:S08]  /*1c80*/  DFMA R8, R8, R8, R8 ;  /* 0x000000080808722b */ /* 0x000fd00000000008 */
[----:B------:R-:W-:Y:S01]  /*1c90*/  DFMA R16, R16, R8, R16 ;  /* 0x000000081010722b */ /* 0x000fe20000000010 */
[----:B------:R-:W-:Y:S01]  /*1ca0*/  SEL R9, R12, 0x63400000, !P1 ;  /* 0x634000000c097807 */ /* 0x000fe20004800000 */
[----:B------:R-:W-:-:S03]  /*1cb0*/  IMAD.MOV.U32 R8, RZ, RZ, R4 ;  /* 0x000000ffff087224 */ /* 0x000fc600078e0004 */
[----:B------:R-:W-:-:S03]  /*1cc0*/  LOP3.LUT R9, R9, 0x800fffff, R5, 0xf8, !PT ;  /* 0x800fffff09097812 */ /* 0x000fc600078ef805 */
[----:B------:R-:W-:-:S03]  /*1cd0*/  DFMA R20, R16, -R2, 1 ;  /* 0x3ff000001014742b */ /* 0x000fc60000000802 */
[----:B------:R-:W-:-:S05]  /*1ce0*/  @!P2 DFMA R8, R8, 2, -R18 ;  /* 0x400000000808a82b */ /* 0x000fca0000000812 */
[----:B------:R-:W-:Y:S01]  /*1cf0*/  DFMA R16, R16, R20, R16 ;  /* 0x000000141010722b */ /* 0x000fe20000000010 */
[----:B------:R-:W-:Y:S02]  /*1d00*/  IMAD.MOV.U32 R21, RZ, RZ, R11 ;  /* 0x000000ffff157224 */ /* 0x000fe400078e000b */
[----:B------:R-:W-:Y:S01]  /*1d10*/  IMAD.MOV.U32 R20, RZ, RZ, R14 ;  /* 0x000000ffff147224 */ /* 0x000fe200078e000e */
[----:B------:R-:W-:Y:S02]  /*1d20*/  @!P0 LOP3.LUT R20, R3, 0x7ff00000, RZ, 0xc0, !PT ;  /* 0x7ff0000003148812 */ /* 0x000fe400078ec0ff */
[----:B------:R-:W-:Y:S02]  /*1d30*/  @!P2 LOP3.LUT R21, R9, 0x7ff00000, RZ, 0xc0, !PT ;  /* 0x7ff000000915a812 */ /* 0x000fe400078ec0ff */
[----:B------:R-:W-:Y:S01]  /*1d40*/  DMUL R18, R16, R8 ;  /* 0x0000000810127228 */ /* 0x000fe20000000000 */
[----:B------:R-:W-:Y:S02]  /*1d50*/  VIADD R22, R20, 0xffffffff ;  /* 0xffffffff14167836 */ /* 0x000fe40000000000 */
[----:B------:R-:W-:-:S05]  /*1d60*/  VIADD R13, R21, 0xffffffff ;  /* 0xffffffff150d7836 */ /* 0x000fca0000000000 */
[----:B------:R-:W-:Y:S01]  /*1d70*/  DFMA R14, R18, -R2, R8 ;  /* 0x80000002120e722b */ /* 0x000fe20000000008 */
[----:B------:R-:W-:-:S04]  /*1d80*/  ISETP.GT.U32.AND P0, PT, R13, 0x7feffffe, PT ;  /* 0x7feffffe0d00780c */ /* 0x000fc80003f04070 */
[----:B------:R-:W-:-:S03]  /*1d90*/  ISETP.GT.U32.OR P0, PT, R22, 0x7feffffe, P0 ;  /* 0x7feffffe1600780c */ /* 0x000fc60000704470 */
[----:B------:R-:W-:-:S10]  /*1da0*/  DFMA R14, R16, R14, R18 ;  /* 0x0000000e100e722b */ /* 0x000fd40000000012 */
[----:B------:R-:W-:Y:S05]  /*1db0*/  @P0 BRA `(.L_x_15) ;  /* 0x00000000006c0947 */ /* 0x000fea0003800000 */
[----:B------:R-:W-:-:S04]  /*1dc0*/  LOP3.LUT R16, R7, 0x7ff00000, RZ, 0xc0, !PT ;  /* 0x7ff0000007107812 */ /* 0x000fc800078ec0ff */
[CC--:B------:R-:W-:Y:S02]  /*1dd0*/  VIADDMNMX R4, R11.reuse, -R16.reuse, 0xb9600000, !PT ;  /* 0xb96000000b047446 */ /* 0x0c0fe40007800910 */
[----:B------:R-:W-:Y:S02]  /*1de0*/  ISETP.GE.U32.AND P0, PT, R11, R16, PT ;  /* 0x000000100b00720c */ /* 0x000fe40003f06070 */
[----:B------:R-:W-:Y:S02]  /*1df0*/  VIMNMX R4, PT, PT, R4, 0x46a00000, PT ;  /* 0x46a0000004047848 */ /* 0x000fe40003fe0100 */
[----:B------:R-:W-:-:S05]  /*1e00*/  SEL R11, R12, 0x63400000, !P0 ;  /* 0x634000000c0b7807 */ /* 0x000fca0004000000 */
[----:B------:R-:W-:Y:S02]  /*1e10*/  IMAD.IADD R11, R4, 0x1, -R11 ;  /* 0x00000001040b7824 */ /* 0x000fe400078e0a0b */
[----:B------:R-:W-:Y:S02]  /*1e20*/  IMAD.MOV.U32 R4, RZ, RZ, RZ ;  /* 0x000000ffff047224 */ /* 0x000fe400078e00ff */
[----:B------:R-:W-:-:S06]  /*1e30*/  VIADD R5, R11, 0x7fe00000 ;  /* 0x7fe000000b057836 */ /* 0x000fcc0000000000 */
[----:B------:R-:W-:-:S10]  /*1e40*/  DMUL R12, R14, R4 ;  /* 0x000000040e0c7228 */ /* 0x000fd40000000000 */
[----:B------:R-:W-:-:S13]  /*1e50*/  FSETP.GTU.AND P0, PT, |R13|, 1.469367938527859385e-39, PT ;  /* 0x001000000d00780b */ /* 0x000fda0003f0c200 */
[----:B------:R-:W-:Y:S05]  /*1e60*/  @P0 BRA `(.L_x_16) ;  /* 0x0000000000940947 */ /* 0x000fea0003800000 */
[----:B------:R-:W-:Y:S01]  /*1e70*/  DFMA R2, R14, -R2, R8 ;  /* 0x800000020e02722b */ /* 0x000fe20000000008 */
[----:B------:R-:W-:-:S09]  /*1e80*/  IMAD.MOV.U32 R4, RZ, RZ, RZ ;  /* 0x000000ffff047224 */ /* 0x000fd200078e00ff */
[C---:B------:R-:W-:Y:S02]  /*1e90*/  FSETP.NEU.AND P0, PT, R3.reuse, RZ, PT ;  /* 0x000000ff0300720b */ /* 0x040fe40003f0d000 */
[----:B------:R-:W-:-:S04]  /*1ea0*/  LOP3.LUT R7, R3, 0x80000000, R7, 0x48, !PT ;  /* 0x8000000003077812 */ /* 0x000fc800078e4807 */
[----:B------:R-:W-:-:S07]  /*1eb0*/  LOP3.LUT R5, R7, R5, RZ, 0xfc, !PT ;  /* 0x0000000507057212 */ /* 0x000fce00078efcff */
[----:B------:R-:W-:Y:S05]  /*1ec0*/  @!P0 BRA `(.L_x_16) ;  /* 0x00000000007c8947 */ /* 0x000fea0003800000 */
[----:B------:R-:W-:Y:S01]  /*1ed0*/  IMAD.MOV R3, RZ, RZ, -R11 ;  /* 0x000000ffff037224 */ /* 0x000fe200078e0a0b */
[----:B------:R-:W-:Y:S01]  /*1ee0*/  DMUL.RP R4, R14, R4 ;  /* 0x000000040e047228 */ /* 0x000fe20000008000 */
[----:B------:R-:W-:-:S06]  /*1ef0*/  IMAD.MOV.U32 R2, RZ, RZ, RZ ;  /* 0x000000ffff027224 */ /* 0x000fcc00078e00ff */
[----:B------:R-:W-:-:S03]  /*1f00*/  DFMA R2, R12, -R2, R14 ;  /* 0x800000020c02722b */ /* 0x000fc6000000000e */
[----:B------:R-:W-:-:S03]  /*1f10*/  LOP3.LUT R7, R5, R7, RZ, 0x3c, !PT ;  /* 0x0000000705077212 */ /* 0x000fc600078e3cff */
[----:B------:R-:W-:-:S04]  /*1f20*/  IADD3 R2, PT, PT, -R11, -0x43300000, RZ ;  /* 0xbcd000000b027810 */ /* 0x000fc80007ffe1ff */
[----:B------:R-:W-:-:S04]  /*1f30*/  FSETP.NEU.AND P0, PT, |R3|, R2, PT ;  /* 0x000000020300720b */ /* 0x000fc80003f0d200 */
[----:B------:R-:W-:Y:S02]  /*1f40*/  FSEL R12, R4, R12, !P0 ;  /* 0x0000000c040c7208 */ /* 0x000fe40004000000 */
[----:B------:R-:W-:Y:S01]  /*1f50*/  FSEL R13, R7, R13, !P0 ;  /* 0x0000000d070d7208 */ /* 0x000fe20004000000 */
[----:B------:R-:W-:Y:S06]  /*1f60*/  BRA `(.L_x_16) ;  /* 0x0000000000547947 */ /* 0x000fec0003800000 */
.L_x_15:
[----:B------:R-:W-:-:S14]  /*1f70*/  DSETP.NAN.AND P0, PT, R4, R4, PT ;  /* 0x000000040400722a */ /* 0x000fdc0003f08000 */
[----:B------:R-:W-:Y:S05]  /*1f80*/  @P0 BRA `(.L_x_17) ;  /* 0x0000000000440947 */ /* 0x000fea0003800000 */
[----:B------:R-:W-:-:S14]  /*1f90*/  DSETP.NAN.AND P0, PT, R6, R6, PT ;  /* 0x000000060600722a */ /* 0x000fdc0003f08000 */
[----:B------:R-:W-:Y:S05]  /*1fa0*/  @P0 BRA `(.L_x_18) ;  /* 0x0000000000300947 */ /* 0x000fea0003800000 */
[----:B------:R-:W-:Y:S01]  /*1fb0*/  ISETP.NE.AND P0, PT, R21, R20, PT ;  /* 0x000000141500720c */ /* 0x000fe20003f05270 */
[----:B------:R-:W-:Y:S02]  /*1fc0*/  IMAD.MOV.U32 R12, RZ, RZ, 0x0 ;  /* 0x00000000ff0c7424 */ /* 0x000fe400078e00ff */
[----:B------:R-:W-:-:S10]  /*1fd0*/  IMAD.MOV.U32 R13, RZ, RZ, -0x80000 ;  /* 0xfff80000ff0d7424 */ /* 0x000fd400078e00ff */
[----:B------:R-:W-:Y:S05]  /*1fe0*/  @!P0 BRA `(.L_x_16) ;  /* 0x0000000000348947 */ /* 0x000fea0003800000 */
[----:B------:R-:W-:Y:S02]  /*1ff0*/  ISETP.NE.AND P0, PT, R21, 0x7ff00000, PT ;  /* 0x7ff000001500780c */ /* 0x000fe40003f05270 */
[----:B------:R-:W-:Y:S02]  /*2000*/  LOP3.LUT R13, R5, 0x80000000, R7, 0x48, !PT ;  /* 0x80000000050d7812 */ /* 0x000fe400078e4807 */
[----:B------:R-:W-:-:S13]  /*2010*/  ISETP.EQ.OR P0, PT, R20, RZ, !P0 ;  /* 0x000000ff1400720c */ /* 0x000fda0004702670 */
[----:B------:R-:W-:Y:S01]  /*2020*/  @P0 LOP3.LUT R2, R13, 0x7ff00000, RZ, 0xfc, !PT ;  /* 0x7ff000000d020812 */ /* 0x000fe200078efcff */
[----:B------:R-:W-:Y:S02]  /*2030*/  @!P0 IMAD.MOV.U32 R12, RZ, RZ, RZ ;  /* 0x000000ffff0c8224 */ /* 0x000fe400078e00ff */
[----:B------:R-:W-:Y:S02]  /*2040*/  @P0 IMAD.MOV.U32 R12, RZ, RZ, RZ ;  /* 0x000000ffff0c0224 */ /* 0x000fe400078e00ff */
[----:B------:R-:W-:Y:S01]  /*2050*/  @P0 IMAD.MOV.U32 R13, RZ, RZ, R2 ;  /* 0x000000ffff0d0224 */ /* 0x000fe200078e0002 */
[----:B------:R-:W-:Y:S06]  /*2060*/  BRA `(.L_x_16) ;  /* 0x0000000000147947 */ /* 0x000fec0003800000 */
.L_x_18:
[----:B------:R-:W-:Y:S01]  /*2070*/  LOP3.LUT R13, R7, 0x80000, RZ, 0xfc, !PT ;  /* 0x00080000070d7812 */ /* 0x000fe200078efcff */
[----:B------:R-:W-:Y:S01]  /*2080*/  IMAD.MOV.U32 R12, RZ, RZ, R6 ;  /* 0x000000ffff0c7224 */ /* 0x000fe200078e0006 */
[----:B------:R-:W-:Y:S06]  /*2090*/  BRA `(.L_x_16) ;  /* 0x0000000000087947 */ /* 0x000fec0003800000 */
.L_x_17:
[----:B------:R-:W-:Y:S01]  /*20a0*/  LOP3.LUT R13, R5, 0x80000, RZ, 0xfc, !PT ;  /* 0x00080000050d7812 */ /* 0x000fe200078efcff */
[----:B------:R-:W-:-:S07]  /*20b0*/  IMAD.MOV.U32 R12, RZ, RZ, R4 ;  /* 0x000000ffff0c7224 */ /* 0x000fce00078e0004 */
.L_x_16:
[----:B------:R-:W-:Y:S05]  /*20c0*/  BSYNC.RECONVERGENT B1 ;  /* 0x0000000000017941 */ /* 0x000fea0003800200 */
.L_x_14:
[----:B------:R-:W-:Y:S02]  /*20d0*/  IMAD.MOV.U32 R11, RZ, RZ, 0x0 ;  /* 0x00000000ff0b7424 */ /* 0x000fe400078e00ff */
[----:B------:R-:W-:Y:S02]  /*20e0*/  IMAD.MOV.U32 R2, RZ, RZ, R12 ;  /* 0x000000ffff027224 */ /* 0x000fe400078e000c */
[----:B------:R-:W-:Y:S01]  /*20f0*/  IMAD.MOV.U32 R3, RZ, RZ, R13 ;  /* 0x000000ffff037224 */ /* 0x000fe200078e000d */
[----:B------:R-:W-:Y:S06]  /*2100*/  RET.REL.NODEC R10 `(_Z2piPdP17curandStateXORWOWi) ;  /* 0xffffffdc0abc7950 */ /* 0x000fec0003c3ffff */
.L_x_19:
[----:B------:R-:W-:-:S00]  /*2110*/  BRA `(.L_x_19) ;  /* 0xfffffffc00fc7947 */ /* 0x000fc0000383ffff */
[----:B------:R-:W-:-:S00]  /*2120*/  NOP ;  /* 0x0000000000007918 */ /* 0x000fc00000000000 */
        /* <DEDUP_REMOVED lines=13> */
.L_x_20:


//--------------------- .nv.global.init           --------------------------
	.section	.nv.global.init,"aw",@progbits
	.align	4
.nv.global.init:
	.type		mrg32k3aM1SubSeq,@object
	.size		mrg32k3aM1SubSeq,(mrg32k3aM2SubSeq - mrg32k3aM1SubSeq)
mrg32k3aM1SubSeq:
        /*0000*/ 	.byte	0x0b, 0xcc, 0xee, 0x04, 0x73, 0x29, 0x8b, 0x6f, 0xf6, 0x53, 0x03, 0xf6, 0x23, 0xf6, 0xea, 0xda
        /* <DEDUP_REMOVED lines=125> */
	.type		mrg32k3aM2SubSeq,@object
	.size		mrg32k3aM2SubSeq,(mrg32k3aM1 - mrg32k3aM2SubSeq)
mrg32k3aM2SubSeq:
        /* <DEDUP_REMOVED lines=126> */
	.type		mrg32k3aM1,@object
	.size		mrg32k3aM1,(mrg32k3aM1Seq - mrg32k3aM1)
mrg32k3aM1:
        /* <DEDUP_REMOVED lines=144> */
	.type		mrg32k3aM1Seq,@object
	.size		mrg32k3aM1Seq,(mrg32k3aM2 - mrg32k3aM1Seq)
mrg32k3aM1Seq:
        /* <DEDUP_REMOVED lines=144> */
	.type		mrg32k3aM2,@object
	.size		mrg32k3aM2,(mrg32k3aM2Seq - mrg32k3aM2)
mrg32k3aM2:
        /* <DEDUP_REMOVED lines=144> */
	.type		mrg32k3aM2Seq,@object
	.size		mrg32k3aM2Seq,(precalc_xorwow_matrix - mrg32k3aM2Seq)
mrg32k3aM2Seq:
        /* <DEDUP_REMOVED lines=144> */
	.type		precalc_xorwow_matrix,@object
	.size		precalc_xorwow_matrix,(precalc_xorwow_offset_matrix - precalc_xorwow_matrix)
precalc_xorwow_matrix:
        /* <DEDUP_REMOVED lines=6400> */
	.type		precalc_xorwow_offset_matrix,@object
	.size		precalc_xorwow_offset_matrix,(.L_1 - precalc_xorwow_offset_matrix)
precalc_xorwow_offset_matrix:
        /* <DEDUP_REMOVED lines=6400> */
.L_1:


//--------------------- .nv.shared.reserved.0     --------------------------
	.section	.nv.shared.reserved.0,"aw",@nobits
	.weak		__nv_reservedSMEM_offset_0_alias
	.size		__nv_reservedSMEM_offset_0_alias, 0, 64
	.other		__nv_reservedSMEM_offset_0_alias,@"STO_CUDA_RESERVED_SHARED STV_DEFAULT"
__nv_reservedSMEM_offset_0_alias:
	.zero		0
	.zero		64


//--------------------- .nv.constant0._Z2piPdP17curandStateXORWOWi --------------------------
	.section	.nv.constant0._Z2piPdP17curandStateXORWOWi,"a",@progbits
	.sectionflags	@""
	.align	4
.nv.constant0._Z2piPdP17curandStateXORWOWi:
	.zero		916


//--------------------- SYMBOLS --------------------------

	.type		.nv.reservedSmem.offset0,@object
	.size		.nv.reservedSmem.offset0,0x4
